def attn_fwd(
    Q,
    K,
    V,
    Out,
    Lse,
    sm_scale,
    stride_qz,
    stride_qh,
    stride_qm,
    stride_qk,
    stride_kz,
    stride_kh,
    stride_kn,
    stride_kk,
    stride_vz,
    stride_vh,
    stride_vn,
    stride_vk,
    stride_oz,
    stride_oh,
    stride_om,
    stride_ok,
    seqlen_q,
    seqlen_k,
    BLOCK_M: tl.constexpr,
    BLOCK_N: tl.constexpr,
    HEAD_DIM: tl.constexpr,
    CAUSAL: tl.constexpr,
):
    start_m = tl.program_id(0)
    off_hz = tl.program_id(1)
    q_off = off_hz * stride_qh
    k_off = off_hz * stride_kh
    v_off = off_hz * stride_vh
    offs_m = start_m * BLOCK_M + tl.arange(0, BLOCK_M)
    offs_d = tl.arange(0, HEAD_DIM)
    offs_n = tl.arange(0, BLOCK_N)
    q_ptrs = Q + q_off + offs_m[:, None] * stride_qm + offs_d[None, :] * stride_qk
    k_ptrs = K + k_off + offs_d[:, None] * stride_kk + offs_n[None, :] * stride_kn
    v_ptrs = V + v_off + offs_n[:, None] * stride_vn + offs_d[None, :] * stride_vk
    m_i = tl.full([BLOCK_M], float("-inf"), dtype=tl.float32)
    l_i = tl.zeros([BLOCK_M], dtype=tl.float32) + 1.0
    acc = tl.zeros([BLOCK_M, HEAD_DIM], dtype=tl.float32)
    q = tl.load(q_ptrs)
    acc, l_i, m_i = _attn_fwd_inner(
        acc,
        l_i,
        m_i,
        q,
        k_ptrs,
        v_ptrs,
        sm_scale,
        stride_kn,
        stride_vn,
        start_m,
        seqlen_k,
        BLOCK_M,
        BLOCK_N,
        HEAD_DIM,
        CAUSAL,
    )
    acc = acc / l_i[:, None]
    lse = m_i + tl.math.log2(l_i) / 1.4426950408889634
    o_ptrs = (
        Out
        + off_hz * stride_oh
        + offs_m[:, None] * stride_om
        + offs_d[None, :] * stride_ok
    )
    tl.store(o_ptrs, acc.to(Out.dtype.element_ty))
    tl.store(Lse + off_hz * seqlen_q + offs_m, lse)

# config = {"BLOCK_M": 128, "BLOCK_N": 16, "HEAD_DIM": 64, "arch": "sm_100", "causal": true, "dtype": "fp16", "num_stages": 2, "num_warps": 4}
# arch = sm_100


// ===== COMPILED SASS (sm_100a) =====

	.target	sm_100a

	.elftype	@"ET_EXEC"


//--------------------- .note.nv.tkinfo           --------------------------
	.section	.note.nv.tkinfo,"",@"SHT_NOTE"
	.sectionflags	@"SHF_NOTE_NV_TKINFO"
	.tkinfo
        /*0018*/ 	.word	0x00000081
        /*0030*/ 	.string	""
        /*0030*/ 	.string	"ptxas-blackwell"
        /*0030*/ 	.string	"Cuda compilation tools, release 12.9, V12.9.86"
        /*0030*/ 	.string	"Build cuda_12.9.r12.9/compiler.36037853_0"
        /*0030*/ 	.string	"-v  -suppress-debug-info  -lineinfo  -arch sm_100a "



//--------------------- .note.nv.cuver            --------------------------
	.section	.note.nv.cuver,"",@"SHT_NOTE"
	.sectionflags	@"SHF_NOTE_NV_CUVER"
        /*0018*/ 	.short	0x0001
        /*001a*/ 	.short	0x0064
        /*001c*/ 	.short	0x0001
        /*001e*/ 	.short	0x0000
        /*0020*/ 	.short	0x0001
        /*0022*/ 	.short	0x0000


//--------------------- .nv.info                  --------------------------
	.section	.nv.info,"",@"SHT_CUDA_INFO"
	.align	4


	//----- nvinfo : EIATTR_REGCOUNT
	.align		4
        /*0000*/ 	.byte	0x04, 0x2f
        /*0002*/ 	.short	(.L_5 - .L_4)
	.align		4
.L_4:
        /*0004*/ 	.word	index@(attn_fwd)
        /*0008*/ 	.word	0x000000a8


	//----- nvinfo : EIATTR_FRAME_SIZE
	.align		4
.L_5:
        /*000c*/ 	.byte	0x04, 0x11
        /*000e*/ 	.short	(.L_7 - .L_6)
	.align		4
.L_6:
        /*0010*/ 	.word	index@($__internal_2_$__cuda_sm10x_tcgen05_guardrail_trap_unallocated_columns_being_dealloced)
        /*0014*/ 	.word	0x00000000


	//----- nvinfo : EIATTR_FRAME_SIZE
	.align		4
.L_7:
        /*0018*/ 	.byte	0x04, 0x11
        /*001a*/ 	.short	(.L_9 - .L_8)
	.align		4
.L_8:
        /*001c*/ 	.word	index@($__internal_1_$__cuda_sm10x_tcgen05_guardrail_trap_phase_invalid_during_alloc)
        /*0020*/ 	.word	0x00000000


	//----- nvinfo : EIATTR_FRAME_SIZE
	.align		4
.L_9:
        /*0024*/ 	.byte	0x04, 0x11
        /*0026*/ 	.short	(.L_11 - .L_10)
	.align		4
.L_10:
        /*0028*/ 	.word	index@($__internal_0_$__cuda_sm10x_tcgen05_guardrail_trap_col_being_dealloced_not_returned_by_alloc)
        /*002c*/ 	.word	0x00000000


	//----- nvinfo : EIATTR_FRAME_SIZE
	.align		4
.L_11:
        /*0030*/ 	.byte	0x04, 0x11
        /*0032*/ 	.short	(.L_13 - .L_12)
	.align		4
.L_12:
        /*0034*/ 	.word	index@(attn_fwd)
        /*0038*/ 	.word	0x00000000


	//----- nvinfo : EIATTR_MIN_STACK_SIZE
	.align		4
.L_13:
        /*003c*/ 	.byte	0x04, 0x12
        /*003e*/ 	.short	(.L_15 - .L_14)
	.align		4
.L_14:
        /*0040*/ 	.word	index@(attn_fwd)
        /*0044*/ 	.word	0x00000000
.L_15:


//--------------------- .nv.info.attn_fwd         --------------------------
	.section	.nv.info.attn_fwd,"",@"SHT_CUDA_INFO"
	.sectionflags	@""
	.align	4


	//----- nvinfo : EIATTR_CUDA_API_VERSION
	.align		4
        /*0000*/ 	.byte	0x04, 0x37
        /*0002*/ 	.short	(.L_17 - .L_16)
.L_16:
        /*0004*/ 	.word	0x00000081


	//----- nvinfo : EIATTR_KPARAM_INFO
	.align		4
.L_17:
        /*0008*/ 	.byte	0x04, 0x17
        /*000a*/ 	.short	(.L_19 - .L_18)
.L_18:
        /*000c*/ 	.word	0x00000000
        /*0010*/ 	.short	0x0019
        /*0012*/ 	.short	0x0080
        /*0014*/ 	.byte	0x00, 0xf4, 0x21, 0x00


	//----- nvinfo : EIATTR_KPARAM_INFO
	.align		4
.L_19:
        /*0018*/ 	.byte	0x04, 0x17
        /*001a*/ 	.short	(.L_21 - .L_20)
.L_20:
        /*001c*/ 	.word	0x00000000
        /*0020*/ 	.short	0x0018
        /*0022*/ 	.short	0x0078
        /*0024*/ 	.byte	0x00, 0xf4, 0x21, 0x00


	//----- nvinfo : EIATTR_KPARAM_INFO
	.align		4
.L_21:
        /*0028*/ 	.byte	0x04, 0x17
        /*002a*/ 	.short	(.L_23 - .L_22)
.L_22:
        /*002c*/ 	.word	0x00000000
        /*0030*/ 	.short	0x0017
        /*0032*/ 	.short	0x0070
        /*0034*/ 	.byte	0x00, 0xf0, 0x11, 0x00


	//----- nvinfo : EIATTR_KPARAM_INFO
	.align		4
.L_23:
        /*0038*/ 	.byte	0x04, 0x17
        /*003a*/ 	.short	(.L_25 - .L_24)
.L_24:
        /*003c*/ 	.word	0x00000000
        /*0040*/ 	.short	0x0016
        /*0042*/ 	.short	0x006c
        /*0044*/ 	.byte	0x00, 0xf0, 0x11, 0x00


	//----- nvinfo : EIATTR_KPARAM_INFO
	.align		4
.L_25:
        /*0048*/ 	.byte	0x04, 0x17
        /*004a*/ 	.short	(.L_27 - .L_26)
.L_26:
        /*004c*/ 	.word	0x00000000
        /*0050*/ 	.short	0x0015
        /*0052*/ 	.short	0x0068
        /*0054*/ 	.byte	0x00, 0xf0, 0x11, 0x00


	//----- nvinfo : EIATTR_KPARAM_INFO
	.align		4
.L_27:
        /*0058*/ 	.byte	0x04, 0x17
        /*005a*/ 	.short	(.L_29 - .L_28)
.L_28:
        /*005c*/ 	.word	0x00000000
        /*0060*/ 	.short	0x0014
        /*0062*/ 	.short	0x0064
        /*0064*/ 	.byte	0x00, 0xf0, 0x11, 0x00


	//----- nvinfo : EIATTR_KPARAM_INFO
	.align		4
.L_29:
        /*0068*/ 	.byte	0x04, 0x17
        /*006a*/ 	.short	(.L_31 - .L_30)
.L_30:
        /*006c*/ 	.word	0x00000000
        /*0070*/ 	.short	0x0013
        /*0072*/ 	.short	0x0060
        /*0074*/ 	.byte	0x00, 0xf0, 0x11, 0x00


	//----- nvinfo : EIATTR_KPARAM_INFO
	.align		4
.L_31:
        /*0078*/ 	.byte	0x04, 0x17
        /*007a*/ 	.short	(.L_33 - .L_32)
.L_32:
        /*007c*/ 	.word	0x00000000
        /*0080*/ 	.short	0x0012
        /*0082*/ 	.short	0x005c
        /*0084*/ 	.byte	0x00, 0xf0, 0x11, 0x00


	//----- nvinfo : EIATTR_KPARAM_INFO
	.align		4
.L_33:
        /*0088*/ 	.byte	0x04, 0x17
        /*008a*/ 	.short	(.L_35 - .L_34)
.L_34:
        /*008c*/ 	.word	0x00000000
        /*0090*/ 	.short	0x0011
        /*0092*/ 	.short	0x0058
        /*0094*/ 	.byte	0x00, 0xf0, 0x11, 0x00


	//----- nvinfo : EIATTR_KPARAM_INFO
	.align		4
.L_35:
        /*0098*/ 	.byte	0x04, 0x17
        /*009a*/ 	.short	(.L_37 - .L_36)
.L_36:
        /*009c*/ 	.word	0x00000000
        /*00a0*/ 	.short	0x0010
        /*00a2*/ 	.short	0x0054
        /*00a4*/ 	.byte	0x00, 0xf0, 0x11, 0x00


	//----- nvinfo : EIATTR_KPARAM_INFO
	.align		4
.L_37:
        /*00a8*/ 	.byte	0x04, 0x17
        /*00aa*/ 	.short	(.L_39 - .L_38)
.L_38:
        /*00ac*/ 	.word	0x00000000
        /*00b0*/ 	.short	0x000f
        /*00b2*/ 	.short	0x0050
        /*00b4*/ 	.byte	0x00, 0xf0, 0x11, 0x00


	//----- nvinfo : EIATTR_KPARAM_INFO
	.align		4
.L_39:
        /*00b8*/ 	.byte	0x04, 0x17
        /*00ba*/ 	.short	(.L_41 - .L_40)
.L_40:
        /*00bc*/ 	.word	0x00000000
        /*00c0*/ 	.short	0x000e
        /*00c2*/ 	.short	0x004c
        /*00c4*/ 	.byte	0x00, 0xf0, 0x11, 0x00


	//----- nvinfo : EIATTR_KPARAM_INFO
	.align		4
.L_41:
        /*00c8*/ 	.byte	0x04, 0x17
        /*00ca*/ 	.short	(.L_43 - .L_42)
.L_42:
        /*00cc*/ 	.word	0x00000000
        /*00d0*/ 	.short	0x000d
        /*00d2*/ 	.short	0x0048
        /*00d4*/ 	.byte	0x00, 0xf0, 0x11, 0x00


	//----- nvinfo : EIATTR_KPARAM_INFO
	.align		4
.L_43:
        /*00d8*/ 	.byte	0x04, 0x17
        /*00da*/ 	.short	(.L_45 - .L_44)
.L_44:
        /*00dc*/ 	.word	0x00000000
        /*00e0*/ 	.short	0x000c
        /*00e2*/ 	.short	0x0044
        /*00e4*/ 	.byte	0x00, 0xf0, 0x11, 0x00


	//----- nvinfo : EIATTR_KPARAM_INFO
	.align		4
.L_45:
        /*00e8*/ 	.byte	0x04, 0x17
        /*00ea*/ 	.short	(.L_47 - .L_46)
.L_46:
        /*00ec*/ 	.word	0x00000000
        /*00f0*/ 	.short	0x000b
        /*00f2*/ 	.short	0x0040
        /*00f4*/ 	.byte	0x00, 0xf0, 0x11, 0x00


	//----- nvinfo : EIATTR_KPARAM_INFO
	.align		4
.L_47:
        /*00f8*/ 	.byte	0x04, 0x17
        /*00fa*/ 	.short	(.L_49 - .L_48)
.L_48:
        /*00fc*/ 	.word	0x00000000
        /*0100*/ 	.short	0x000a
        /*0102*/ 	.short	0x003c
        /*0104*/ 	.byte	0x00, 0xf0, 0x11, 0x00


	//----- nvinfo : EIATTR_KPARAM_INFO
	.align		4
.L_49:
        /*0108*/ 	.byte	0x04, 0x17
        /*010a*/ 	.short	(.L_51 - .L_50)
.L_50:
        /*010c*/ 	.word	0x00000000
        /*0110*/ 	.short	0x0009
        /*0112*/ 	.short	0x0038
        /*0114*/ 	.byte	0x00, 0xf0, 0x11, 0x00


	//----- nvinfo : EIATTR_KPARAM_INFO
	.align		4
.L_51:
        /*0118*/ 	.byte	0x04, 0x17
        /*011a*/ 	.short	(.L_53 - .L_52)
.L_52:
        /*011c*/ 	.word	0x00000000
        /*0120*/ 	.short	0x0008
        /*0122*/ 	.short	0x0034
        /*0124*/ 	.byte	0x00, 0xf0, 0x11, 0x00


	//----- nvinfo : EIATTR_KPARAM_INFO
	.align		4
.L_53:
        /*0128*/ 	.byte	0x04, 0x17
        /*012a*/ 	.short	(.L_55 - .L_54)
.L_54:
        /*012c*/ 	.word	0x00000000
        /*0130*/ 	.short	0x0007
        /*0132*/ 	.short	0x0030
        /*0134*/ 	.byte	0x00, 0xf0, 0x11, 0x00


	//----- nvinfo : EIATTR_KPARAM_INFO
	.align		4
.L_55:
        /*0138*/ 	.byte	0x04, 0x17
        /*013a*/ 	.short	(.L_57 - .L_56)
.L_56:
        /*013c*/ 	.word	0x00000000
        /*0140*/ 	.short	0x0006
        /*0142*/ 	.short	0x002c
        /*0144*/ 	.byte	0x00, 0xf0, 0x11, 0x00


	//----- nvinfo : EIATTR_KPARAM_INFO
	.align		4
.L_57:
        /*0148*/ 	.byte	0x04, 0x17
        /*014a*/ 	.short	(.L_59 - .L_58)
.L_58:
        /*014c*/ 	.word	0x00000000
        /*0150*/ 	.short	0x0005
        /*0152*/ 	.short	0x0028
        /*0154*/ 	.byte	0x00, 0xf0, 0x11, 0x00


	//----- nvinfo : EIATTR_KPARAM_INFO
	.align		4
.L_59:
        /*0158*/ 	.byte	0x04, 0x17
        /*015a*/ 	.short	(.L_61 - .L_60)
.L_60:
        /*015c*/ 	.word	0x00000000
        /*0160*/ 	.short	0x0004
        /*0162*/ 	.short	0x0020
        /*0164*/ 	.byte	0x00, 0xf4, 0x21, 0x00


	//----- nvinfo : EIATTR_KPARAM_INFO
	.align		4
.L_61:
        /*0168*/ 	.byte	0x04, 0x17
        /*016a*/ 	.short	(.L_63 - .L_62)
.L_62:
        /*016c*/ 	.word	0x00000000
        /*0170*/ 	.short	0x0003
        /*0172*/ 	.short	0x0018
        /*0174*/ 	.byte	0x00, 0xf4, 0x21, 0x00


	//----- nvinfo : EIATTR_KPARAM_INFO
	.align		4
.L_63:
        /*0178*/ 	.byte	0x04, 0x17
        /*017a*/ 	.short	(.L_65 - .L_64)
.L_64:
        /*017c*/ 	.word	0x00000000
        /*0180*/ 	.short	0x0002
        /*0182*/ 	.short	0x0010
        /*0184*/ 	.byte	0x00, 0xf4, 0x21, 0x00


	//----- nvinfo : EIATTR_KPARAM_INFO
	.align		4
.L_65:
        /*0188*/ 	.byte	0x04, 0x17
        /*018a*/ 	.short	(.L_67 - .L_66)
.L_66:
        /*018c*/ 	.word	0x00000000
        /*0190*/ 	.short	0x0001
        /*0192*/ 	.short	0x0008
        /*0194*/ 	.byte	0x00, 0xf4, 0x21, 0x00


	//----- nvinfo : EIATTR_KPARAM_INFO
	.align		4
.L_67:
        /*0198*/ 	.byte	0x04, 0x17
        /*019a*/ 	.short	(.L_69 - .L_68)
.L_68:
        /*019c*/ 	.word	0x00000000
        /*01a0*/ 	.short	0x0000
        /*01a2*/ 	.short	0x0000
        /*01a4*/ 	.byte	0x00, 0xf4, 0x21, 0x00


	//----- nvinfo : EIATTR_AT_ENTRY_FRAGMENTS
	.align		4
.L_69:
        /*01a8*/ 	.byte	0x04, 0x4f
        /*01aa*/ 	.short	(.L_71 - .L_70)


	//   ....[0]....
.L_70:
        /*01ac*/ 	.word	0x00000004


	//----- nvinfo : EIATTR_RESERVED_SMEM_USED
	.align		4
.L_71:
        /*01b0*/ 	.byte	0x01, 0x41
	.zero		2


	//----- nvinfo : EIATTR_SPARSE_MMA_MASK
	.align		4
        /*01b4*/ 	.byte	0x03, 0x50
        /*01b6*/ 	.short	0x0000


	//----- nvinfo : EIATTR_TCGEN05_1CTA_USED
	.align		4
        /*01b8*/ 	.byte	0x01, 0x51
	.zero		2


	//----- nvinfo : EIATTR_MAXREG_COUNT
	.align		4
        /*01bc*/ 	.byte	0x03, 0x1b
        /*01be*/ 	.short	0x00ff


	//----- nvinfo : EIATTR_NUM_BARRIERS
	.align		4
        /*01c0*/ 	.byte	0x02, 0x4c
        /*01c2*/ 	.byte	0x01
	.zero		1


	//----- nvinfo : EIATTR_INT_WARP_WIDE_INSTR_OFFSETS
	.align		4
        /*01c4*/ 	.byte	0x04, 0x31
        /*01c6*/ 	.short	(.L_73 - .L_72)


	//   ....[0]....
.L_72:
        /*01c8*/ 	.word	0x00001a80


	//   ....[1]....
        /*01cc*/ 	.word	0x00001a90


	//   ....[2]....
        /*01d0*/ 	.word	0x00002050


	//   ....[3]....
        /*01d4*/ 	.word	0x00002230


	//   ....[4]....
        /*01d8*/ 	.word	0x00003a30


	//   ....[5]....
        /*01dc*/ 	.word	0x00007890


	//   ....[6]....
        /*01e0*/ 	.word	0x000078e0


	//----- nvinfo : EIATTR_COOP_GROUP_MASK_REGIDS
	.align		4
.L_73:
        /*01e4*/ 	.byte	0x04, 0x29
        /*01e6*/ 	.short	(.L_75 - .L_74)


	//   ....[0]....
.L_74:
        /*01e8*/ 	.word	0xffffffff


	//   ....[1]....
        /*01ec*/ 	.word	0xffffffff


	//   ....[2]....
        /*01f0*/ 	.word	0xffffffff


	//   ....[3]....
        /*01f4*/ 	.word	0xffffffff


	//----- nvinfo : EIATTR_COOP_GROUP_INSTR_OFFSETS
	.align		4
.L_75:
        /*01f8*/ 	.byte	0x04, 0x28
        /*01fa*/ 	.short	(.L_77 - .L_76)


	//   ....[0]....
.L_76:
        /*01fc*/ 	.word	0x00000050


	//   ....[1]....
        /*0200*/ 	.word	0x00000310


	//   ....[2]....
        /*0204*/ 	.word	0x00007720


	//   ....[3]....
        /*0208*/ 	.word	0x00007990


	//----- nvinfo : EIATTR_VRC_CTA_INIT_COUNT
	.align		4
.L_77:
        /*020c*/ 	.byte	0x02, 0x4a
        /*020e*/ 	.byte	0x80
	.zero		1


	//----- nvinfo : EIATTR_MBARRIER_INSTR_OFFSETS
	.align		4
        /*0210*/ 	.byte	0x04, 0x39
        /*0212*/ 	.short	(.L_79 - .L_78)


	//   ....[0]....
.L_78:
        /*0214*/ 	.word	0x00001f80
        /*0218*/ 	.word	0x000000ff
        /*021c*/ 	.word	0x00005800
        /*0220*/ 	.short	0x0100
        /*0222*/ 	.byte	0x09
	.zero		1


	//   ....[1]....
        /*0224*/ 	.word	0x00002210
        /*0228*/ 	.word	0x000000ff
        /*022c*/ 	.word	0x00005808
        /*0230*/ 	.short	0x0100
        /*0232*/ 	.byte	0x09
	.zero		1


	//   ....[2]....
        /*0234*/ 	.word	0x000024b0
        /*0238*/ 	.word	0x000000ff
        /*023c*/ 	.word	0x00004800
        /*0240*/ 	.short	0x0100
        /*0242*/ 	.byte	0x09
	.zero		1


	//   ....[3]....
        /*0244*/ 	.word	0x00002710
        /*0248*/ 	.word	0x000000ff
        /*024c*/ 	.word	0x00004800
        /*0250*/ 	.short	0x010a
        /*0252*/ 	.byte	0x09
	.zero		1


	//   ....[4]....
        /*0254*/ 	.word	0x00002760
        /*0258*/ 	.word	0x000000ff
        /*025c*/ 	.word	0x00004800
        /*0260*/ 	.short	0x0108
        /*0262*/ 	.byte	0x09
	.zero		1


	//   ....[5]....
        /*0264*/ 	.word	0x00003af0
        /*0268*/ 	.word	0x000000ff
        /*026c*/ 	.word	0x00005810
        /*0270*/ 	.short	0x0100
        /*0272*/ 	.byte	0x09
	.zero		1


	//   ....[6]....
        /*0274*/ 	.word	0x00003c50
        /*0278*/ 	.word	0x000000ff
        /*027c*/ 	.word	0x00005810
        /*0280*/ 	.short	0x010a
        /*0282*/ 	.byte	0x09
	.zero		1


	//   ....[7]....
        /*0284*/ 	.word	0x00003cd0
        /*0288*/ 	.word	0x000000ff
        /*028c*/ 	.word	0x00005810
        /*0290*/ 	.short	0x0108
        /*0292*/ 	.byte	0x09
	.zero		1


	//   ....[8]....
        /*0294*/ 	.word	0x00003cf0
        /*0298*/ 	.word	0x000000ff
        /*029c*/ 	.word	0x00000000
        /*02a0*/ 	.short	0x010a
        /*02a2*/ 	.byte	0x1e
	.zero		1


	//   ....[9]....
        /*02a4*/ 	.word	0x00005110
        /*02a8*/ 	.word	0x000000ff
        /*02ac*/ 	.word	0x00000000
        /*02b0*/ 	.short	0x010a
        /*02b2*/ 	.byte	0x1e
	.zero		1


	//   ....[10]....
        /*02b4*/ 	.word	0x00005250
        /*02b8*/ 	.word	0x000000ff
        /*02bc*/ 	.word	0x00005800
        /*02c0*/ 	.short	0x0108
        /*02c2*/ 	.byte	0x09
	.zero		1


	//   ....[11]....
        /*02c4*/ 	.word	0x000053d0
        /*02c8*/ 	.word	0x000000ff
        /*02cc*/ 	.word	0x00005808
        /*02d0*/ 	.short	0x0108
        /*02d2*/ 	.byte	0x09
	.zero		1


	//   ....[12]....
        /*02d4*/ 	.word	0x000079b0
        /*02d8*/ 	.word	0x000000ff
        /*02dc*/ 	.word	0x00004800
        /*02e0*/ 	.short	0x010a
        /*02e2*/ 	.byte	0x09
	.zero		1


	//   ....[13]....
        /*02e4*/ 	.word	0x000079e0
        /*02e8*/ 	.word	0x000000ff
        /*02ec*/ 	.word	0x00005810
        /*02f0*/ 	.short	0x010a
        /*02f2*/ 	.byte	0x09
	.zero		1


	//   ....[14]....
        /*02f4*/ 	.word	0x00007a10
        /*02f8*/ 	.word	0x000000ff
        /*02fc*/ 	.word	0x00000000
        /*0300*/ 	.short	0x010a
        /*0302*/ 	.byte	0x1e
	.zero		1


	//   ....[15]....
        /*0304*/ 	.word	0x00007a40
        /*0308*/ 	.word	0x000000ff
        /*030c*/ 	.word	0x00000000
        /*0310*/ 	.short	0x010a
        /*0312*/ 	.byte	0x1e
	.zero		1


	//----- nvinfo : EIATTR_NUM_MBARRIERS
	.align		4
.L_79:
        /*0314*/ 	.byte	0x03, 0x38
        /*0316*/ 	.short	0xffff


	//----- nvinfo : EIATTR_EXIT_INSTR_OFFSETS
	.align		4
        /*0318*/ 	.byte	0x04, 0x1c
        /*031a*/ 	.short	(.L_81 - .L_80)


	//   ....[0]....
.L_80:
        /*031c*/ 	.word	0x000079a0


	//----- nvinfo : EIATTR_REQNTID
	.align		4
.L_81:
        /*0320*/ 	.byte	0x04, 0x10
        /*0322*/ 	.short	(.L_83 - .L_82)
.L_82:
        /*0324*/ 	.word	0x00000080
        /*0328*/ 	.word	0x00000001
        /*032c*/ 	.word	0x00000001


	//----- nvinfo : EIATTR_CRS_STACK_SIZE
	.align		4
.L_83:
        /*0330*/ 	.byte	0x04, 0x1e
        /*0332*/ 	.short	(.L_85 - .L_84)
.L_84:
        /*0334*/ 	.word	0x00000000


	//----- nvinfo : EIATTR_CBANK_PARAM_SIZE
	.align		4
.L_85:
        /*0338*/ 	.byte	0x03, 0x19
        /*033a*/ 	.short	0x0088


	//----- nvinfo : EIATTR_PARAM_CBANK
	.align		4
        /*033c*/ 	.byte	0x04, 0x0a
        /*033e*/ 	.short	(.L_87 - .L_86)
	.align		4
.L_86:
        /*0340*/ 	.word	index@(.nv.constant0.attn_fwd)
        /*0344*/ 	.short	0x0380
        /*0346*/ 	.short	0x0088


	//----- nvinfo : EIATTR_SW_WAR
	.align		4
.L_87:
        /*0348*/ 	.byte	0x04, 0x36
        /*034a*/ 	.short	(.L_89 - .L_88)
.L_88:
        /*034c*/ 	.word	0x00000008
.L_89:


//--------------------- .nv.compat                --------------------------
	.section	.nv.compat,"",@"SHT_CUDA_COMPAT_INFO"
	.align	4
        /*0000*/ 	.byte	0x02, 0x02, 0x02, 0x00, 0x02, 0x05, 0x05, 0x00, 0x02, 0x03, 0x00, 0x00, 0x02, 0x06, 0x01, 0x00


//--------------------- .nv.callgraph             --------------------------
	.section	.nv.callgraph,"",@"SHT_CUDA_CALLGRAPH"
	.align	4
	.sectionentsize	8
	.align		4
        /*0000*/ 	.word	0x00000000
	.align		4
        /*0004*/ 	.word	0xffffffff
	.align		4
        /*0008*/ 	.word	0x00000000
	.align		4
        /*000c*/ 	.word	0xfffffffe
	.align		4
        /*0010*/ 	.word	0x00000000
	.align		4
        /*0014*/ 	.word	0xfffffffd
	.align		4
        /*0018*/ 	.word	0x00000000
	.align		4
        /*001c*/ 	.word	0xfffffffc


//--------------------- .nv.constant4             --------------------------
	.section	.nv.constant4,"a",@progbits
	.align	8
	.align		8
.nv.constant4:
        /*0000*/ 	.dword	_$_str


//--------------------- .text.attn_fwd            --------------------------
	.section	.text.attn_fwd,"ax",@progbits
	.align	128
        .global         attn_fwd
        .type           attn_fwd,@function
        .size           attn_fwd,(.L_x_31 - attn_fwd)
        .other          attn_fwd,@"STO_CUDA_ENTRY STV_DEFAULT"
attn_fwd:
.text.attn_fwd:
[----:B------:R-:W0:Y:S01]  /*0000*/  LDC R1, c[0x0][0x37c] ;  /* 0x0000df00ff017b82 */ /* 0x000e220000000800 */
[----:B------:R-:W1:Y:S02]  /*0010*/  S2R R2, SR_TID.X ;  /* 0x0000000000027919 */ /* 0x000e640000002100 */
[----:B-1----:R-:W-:-:S13]  /*0020*/  ISETP.GE.U32.AND P5, PT, R2, 0x20, PT ;  /* 0x000000200200780c */ /* 0x002fda0003fa6070 */
[----:B------:R-:W-:Y:S05]  /*0030*/  @P5 BRA `(.L_x_0) ;  /* 0x0000000000b85947 */ /* 0x000fea0003800000 */
[----:B------:R-:W1:Y:S01]  /*0040*/  S2UR UR6, SR_CgaCtaId ;  /* 0x00000000000679c3 */ /* 0x000e620000008800 */
[----:B------:R-:W-:Y:S01]  /*0050*/  NOP ;  /* 0x0000000000007918 */ /* 0x000fe20000000000 */
[----:B------:R-:W-:Y:S02]  /*0060*/  UMOV UR4, 0x40 ;  /* 0x0000004000047882 */ /* 0x000fe40000000000 */
[----:B-1----:R-:W-:-:S09]  /*0070*/  ULEA UR4, UR6, UR4, 0x18 ;  /* 0x0000000406047291 */ /* 0x002fd2000f8ec0ff */
[----:B------:R-:W1:Y:S01]  /*0080*/  LDS.U8 R0, [UR4] ;  /* 0x00000004ff007984 */ /* 0x000e620008000000 */
[----:B------:R-:W-:Y:S02]  /*0090*/  UMOV UR4, 0x400 ;  /* 0x0000040000047882 */ /* 0x000fe40000000000 */
[----:B------:R-:W-:Y:S01]  /*00a0*/  ULEA UR4, UR6, UR4, 0x18 ;  /* 0x0000000406047291 */ /* 0x000fe2000f8ec0ff */
[----:B-1----:R-:W-:-:S13]  /*00b0*/  ISETP.NE.AND P0, PT, R0, RZ, PT ;  /* 0x000000ff0000720c */ /* 0x002fda0003f05270 */
[----:B------:R-:W-:Y:S05]  /*00c0*/  @P0 BRA `(.L_x_1) ;  /* 0x00000000007c0947 */ /* 0x000fea0003800000 */
[----:B------:R-:W-:-:S13]  /*00d0*/  ELECT P0, URZ, PT ;  /* 0x0000000000ff782f */ /* 0x000fda0003800000 */
[----:B------:R-:W-:Y:S05]  /*00e0*/  @!P0 BRA `(.L_x_2) ;  /* 0x0000000000848947 */ /* 0x000fea0003800000 */
[----:B------:R-:W-:Y:S01]  /*00f0*/  UMOV UR5, 0x4 ;  /* 0x0000000400057882 */ /* 0x000fe20000000000 */
[----:B------:R-:W-:Y:S01]  /*0100*/  HFMA2 R5, -RZ, RZ, 0, 5.9604644775390625e-08 ;  /* 0x00000001ff057431 */ /* 0x000fe200000001ff */
[----:B------:R-:W-:-:S03]  /*0110*/  MOV R3, 0xf ;  /* 0x0000000f00037802 */ /* 0x000fc60000000f00 */
[----:B------:R-:W-:Y:S04]  /*0120*/  DEPBAR.LE SB1, 0x36 ;  /* 0x00009d800000791a */ /* 0x000fe80000000000 */
[----:B------:R-:W1:Y:S02]  /*0130*/  UTCATOMSWS.FIND_AND_SET.ALIGN UP0, UR5, UR5 ;  /* 0x00000005000575e3 */ /* 0x000e640008000800 */
[----:B-1----:R-:W-:-:S04]  /*0140*/  PLOP3.LUT P0, PT, PT, PT, UP0, 0x80, 0x8 ;  /* 0x000000000008781c */ /* 0x002fc80003f0f008 */
[----:B------:R-:W-:-:S04]  /*0150*/  SEL R0, RZ, 0xffffffff, !P0 ;  /* 0xffffffffff007807 */ /* 0x000fc80004000000 */
[----:B------:R-:W-:Y:S02]  /*0160*/  ISETP.NE.AND P0, PT, R0, RZ, PT ;  /* 0x000000ff0000720c */ /* 0x000fe40003f05270 */
[----:B------:R-:W-:-:S11]  /*0170*/  MOV R0, UR5 ;  /* 0x0000000500007c02 */ /* 0x000fd60008000f00 */
[----:B------:R-:W-:Y:S05]  /*0180*/  @P0 BRA `(.L_x_3) ;  /* 0x0000000000240947 */ /* 0x000fea0003800000 */
.L_x_4:
[----:B------:R-:W-:Y:S05]  /*0190*/  NANOSLEEP 0x64 ;  /* 0x000000640000795d */ /* 0x000fea0003800000 */
[----:B------:R-:W-:-:S05]  /*01a0*/  UMOV UR5, 0x4 ;  /* 0x0000000400057882 */ /* 0x000fca0000000000 */
[----:B------:R-:W-:Y:S04]  /*01b0*/  DEPBAR.LE SB1, 0x36 ;  /* 0x00009d800000791a */ /* 0x000fe80000000000 */
[----:B------:R-:W1:Y:S02]  /*01c0*/  UTCATOMSWS.FIND_AND_SET.ALIGN UP0, UR5, UR5 ;  /* 0x00000005000575e3 */ /* 0x000e640008000800 */
[----:B-1----:R-:W-:-:S04]  /*01d0*/  PLOP3.LUT P0, PT, PT, PT, UP0, 0x80, 0x8 ;  /* 0x000000000008781c */ /* 0x002fc80003f0f008 */
[----:B------:R-:W-:-:S04]  /*01e0*/  SEL R0, RZ, 0xffffffff, !P0 ;  /* 0xffffffffff007807 */ /* 0x000fc80004000000 */
[----:B------:R-:W-:Y:S02]  /*01f0*/  ISETP.NE.AND P0, PT, R0, RZ, PT ;  /* 0x000000ff0000720c */ /* 0x000fe40003f05270 */
[----:B------:R-:W-:-:S11]  /*0200*/  MOV R0, UR5 ;  /* 0x0000000500007c02 */ /* 0x000fd60008000f00 */
[----:B------:R-:W-:Y:S05]  /*0210*/  @!P0 BRA `(.L_x_4) ;  /* 0xfffffffc00dc8947 */ /* 0x000fea000383ffff */
.L_x_3:
[C---:B------:R-:W-:Y:S01]  /*0220*/  IADD3 R4, PT, PT, R0.reuse, 0x10, RZ ;  /* 0x0000001000047810 */ /* 0x040fe20007ffe0ff */
[----:B------:R-:W-:Y:S01]  /*0230*/  UMOV UR5, 0x50 ;  /* 0x0000005000057882 */ /* 0x000fe20000000000 */
[----:B------:R-:W-:Y:S01]  /*0240*/  SHF.L.U32 R3, R3, R0, RZ ;  /* 0x0000000003037219 */ /* 0x000fe200000006ff */
[----:B------:R-:W-:Y:S01]  /*0250*/  ULEA UR5, UR6, UR5, 0x18 ;  /* 0x0000000506057291 */ /* 0x000fe2000f8ec0ff */
[----:B------:R-:W-:Y:S02]  /*0260*/  SHF.L.U32 R4, R5, R4, RZ ;  /* 0x0000000405047219 */ /* 0x000fe400000006ff */
[----:B------:R-:W-:Y:S02]  /*0270*/  SHF.L.U32 R0, R0, 0x5, RZ ;  /* 0x0000000500007819 */ /* 0x000fe400000006ff */
[----:B------:R-:W-:-:S05]  /*0280*/  LOP3.LUT R3, R4, R3, RZ, 0xfc, !PT ;  /* 0x0000000304037212 */ /* 0x000fca00078efcff */
[----:B------:R1:W-:Y:S04]  /*0290*/  ATOMS.OR RZ, [UR5], R3 ;  /* 0x00000003ffff798c */ /* 0x0003e8000b000005 */
[----:B------:R1:W-:Y:S01]  /*02a0*/  STS [UR4], R0 ;  /* 0x00000000ff007988 */ /* 0x0003e20008000804 */
[----:B------:R-:W-:Y:S05]  /*02b0*/  BRA `(.L_x_2) ;  /* 0x0000000000107947 */ /* 0x000fea0003800000 */
.L_x_1:
[----:B------:R-:W-:Y:S02]  /*02c0*/  MOV R0, 0xffffffff ;  /* 0xffffffff00007802 */ /* 0x000fe40000000f00 */
[----:B------:R-:W-:-:S03]  /*02d0*/  MOV R4, 0x300 ;  /* 0x0000030000047802 */ /* 0x000fc60000000f00 */
[----:B------:R1:W-:Y:S04]  /*02e0*/  STS [UR4], R0 ;  /* 0x00000000ff007988 */ /* 0x0003e80008000804 */
[----:B01----:R-:W-:Y:S05]  /*02f0*/  CALL.REL.NOINC `($__internal_1_$__cuda_sm10x_tcgen05_guardrail_trap_phase_invalid_during_alloc) ;  /* 0x0000007400e87944 */ /* 0x003fea0003c00000 */
.L_x_2:
[----:B------:R-:W-:Y:S05]  /*0300*/  WARPSYNC.ALL ;  /* 0x0000000000007948 */ /* 0x000fea0003800000 */
[----:B------:R-:W-:Y:S01]  /*0310*/  NOP ;  /* 0x0000000000007918 */ /* 0x000fe20000000000 */
.L_x_0:
[----:B------:R-:W2:Y:S01]  /*0320*/  S2R R73, SR_CTAID.X ;  /* 0x0000000000497919 */ /* 0x000ea20000002500 */
[----:B------:R-:W3:Y:S01]  /*0330*/  S2UR UR8, SR_CTAID.Y ;  /* 0x00000000000879c3 */ /* 0x000ee20000002600 */
[----:B------:R-:W3:Y:S01]  /*0340*/  LDCU.64 UR4, c[0x0][0x3b0] ;  /* 0x00007600ff0477ac */ /* 0x000ee20008000a00 */
[----:B------:R-:W-:Y:S01]  /*0350*/  UMOV UR9, 0x400 ;  /* 0x0000040000097882 */ /* 0x000fe20000000000 */
[----:B------:R-:W4:Y:S05]  /*0360*/  LDCU.64 UR28, c[0x0][0x358] ;  /* 0x00006b00ff1c77ac */ /* 0x000f2a0008000a00 */
[----:B------:R-:W1:Y:S08]  /*0370*/  LDC.64 R6, c[0x0][0x380] ;  /* 0x0000e000ff067b82 */ /* 0x000e700000000a00 */
[----:B------:R-:W0:Y:S01]  /*0380*/  LDC R121, c[0x0][0x3b8] ;  /* 0x0000ee00ff797b82 */ /* 0x000e220000000800 */
[----:B---3--:R-:W-:-:S07]  /*0390*/  UIMAD UR4, UR8, UR4, URZ ;  /* 0x00000004080472a4 */ /* 0x008fce000f8e02ff */
[----:B------:R-:W3:Y:S01]  /*03a0*/  S2UR UR6, SR_CgaCtaId ;  /* 0x00000000000679c3 */ /* 0x000ee20000008800 */
[----:B------:R-:W-:Y:S01]  /*03b0*/  USHF.L.U32 UR7, UR4, 0x1, URZ ;  /* 0x0000000104077899 */ /* 0x000fe200080006ff */
[----:B--2---:R-:W-:-:S04]  /*03c0*/  SHF.L.U32 R73, R73, 0x7, RZ ;  /* 0x0000000749497819 */ /* 0x004fc800000006ff */
[----:B-1----:R-:W-:-:S05]  /*03d0*/  LOP3.LUT R0, R73, 0x7f, R2, 0xf8, !PT ;  /* 0x0000007f49007812 */ /* 0x002fca00078ef802 */
[----:B------:R-:W-:Y:S01]  /*03e0*/  IMAD R3, R0, UR5, RZ ;  /* 0x0000000500037c24 */ /* 0x000fe2000f8e02ff */
[----:B------:R-:W-:Y:S01]  /*03f0*/  UIMAD.WIDE UR4, UR4, 0x2, URZ ;  /* 0x00000002040478a5 */ /* 0x000fe2000f8e02ff */
[----:B0-----:R-:W-:Y:S02]  /*0400*/  SHF.L.U32 R13, R121, 0x4, RZ ;  /* 0x00000004790d7819 */ /* 0x001fe400000006ff */
[C---:B------:R-:W-:Y:S01]  /*0410*/  IMAD.HI R4, R3.reuse, 0x2, RZ ;  /* 0x0000000203047827 */ /* 0x040fe200078e02ff */
[----:B------:R-:W-:Y:S02]  /*0420*/  SHF.L.U32 R123, R3, 0x1, RZ ;  /* 0x00000001037b7819 */ /* 0x000fe400000006ff */
[----:B------:R-:W-:Y:S02]  /*0430*/  SHF.L.U32 R9, R121, 0x3, RZ ;  /* 0x0000000379097819 */ /* 0x000fe400000006ff */
[----:B------:R-:W-:Y:S01]  /*0440*/  IADD3 R122, P0, P1, R123, UR7, R6 ;  /* 0x000000077b7a7c10 */ /* 0x000fe2000f91e006 */
[----:B------:R-:W-:-:S02]  /*0450*/  IMAD R21, R121, 0x14, RZ ;  /* 0x0000001479157824 */ /* 0x000fc400078e02ff */
[C---:B------:R-:W-:Y:S01]  /*0460*/  IMAD R19, R121.reuse, 0xa, RZ ;  /* 0x0000000a79137824 */ /* 0x040fe200078e02ff */
[----:B------:R-:W-:Y:S01]  /*0470*/  IADD3.X R123, PT, PT, R4, UR5, R7, P0, P1 ;  /* 0x00000005047b7c10 */ /* 0x000fe200087e2407 */
[C---:B------:R-:W-:Y:S01]  /*0480*/  IMAD R17, R121.reuse, 0x50, RZ ;  /* 0x0000005079117824 */ /* 0x040fe200078e02ff */
[CC--:B------:R-:W-:Y:S01]  /*0490*/  LEA R12, P3, R121.reuse, R122.reuse, 0x5 ;  /* 0x0000007a790c7211 */ /* 0x0c0fe200078628ff */
[C---:B------:R-:W-:Y:S01]  /*04a0*/  IMAD R11, R121.reuse, 0x6, RZ ;  /* 0x00000006790b7824 */ /* 0x040fe200078e02ff */
[CC--:B------:R-:W-:Y:S01]  /*04b0*/  LEA R8, P6, R121.reuse, R122.reuse, 0x4 ;  /* 0x0000007a79087211 */ /* 0x0c0fe200078c20ff */
[----:B------:R-:W-:Y:S01]  /*04c0*/  IMAD R27, R121, 0x60, RZ ;  /* 0x00000060791b7824 */ /* 0x000fe200078e02ff */
[-C--:B------:R-:W-:Y:S01]  /*04d0*/  LEA.HI.X.SX32 R13, R13, R123.reuse, 0x1, P3 ;  /* 0x0000007b0d0d7211 */ /* 0x080fe200018f0eff */
[----:B------:R-:W-:Y:S01]  /*04e0*/  IMAD R25, R121, 0x28, RZ ;  /* 0x0000002879197824 */ /* 0x000fe200078e02ff */
[-C--:B------:R-:W-:Y:S01]  /*04f0*/  IADD3 R18, P3, PT, R21, R122.reuse, RZ ;  /* 0x0000007a15127210 */ /* 0x080fe20007f7e0ff */
[----:B------:R-:W-:Y:S01]  /*0500*/  IMAD R35, R121, 0x30, RZ ;  /* 0x0000003079237824 */ /* 0x000fe200078e02ff */
[----:B------:R-:W-:Y:S01]  /*0510*/  LEA.HI.X.SX32 R9, R9, R123, 0x1, P6 ;  /* 0x0000007b09097211 */ /* 0x000fe200030f0eff */
[C---:B------:R-:W-:Y:S01]  /*0520*/  IMAD R31, R121.reuse, 0x18, RZ ;  /* 0x00000018791f7824 */ /* 0x040fe200078e02ff */
[C---:B------:R-:W-:Y:S01]  /*0530*/  SHF.L.U32 R15, R121.reuse, 0x5, RZ ;  /* 0x00000005790f7819 */ /* 0x040fe200000006ff */
[C---:B------:R-:W-:Y:S01]  /*0540*/  IMAD R45, R121.reuse, 0x38, RZ ;  /* 0x00000038792d7824 */ /* 0x040fe200078e02ff */
[C---:B------:R-:W-:Y:S01]  /*0550*/  LEA R5, R121.reuse, R121, 0x2 ;  /* 0x0000007979057211 */ /* 0x040fe200078e10ff */
[C---:B------:R-:W-:Y:S01]  /*0560*/  IMAD R29, R121.reuse, 0xc, RZ ;  /* 0x0000000c791d7824 */ /* 0x040fe200078e02ff */
[CC--:B------:R-:W-:Y:S01]  /*0570*/  LEA R14, P1, R121.reuse, R122.reuse, 0x6 ;  /* 0x0000007a790e7211 */ /* 0x0c0fe200078230ff */
[----:B------:R-:W-:Y:S01]  /*0580*/  IMAD R39, R121, 0x1c, RZ ;  /* 0x0000001c79277824 */ /* 0x000fe200078e02ff */
[-C--:B------:R-:W-:Y:S01]  /*0590*/  IADD3 R16, P6, PT, R19, R122.reuse, RZ ;  /* 0x0000007a13107210 */ /* 0x080fe20007fde0ff */
[----:B------:R-:W-:Y:S01]  /*05a0*/  IMAD R37, R121, 0xe, RZ ;  /* 0x0000000e79257824 */ /* 0x000fe200078e02ff */
[-C--:B------:R-:W-:Y:S01]  /*05b0*/  IADD3 R4, P0, PT, R17, R122.reuse, RZ ;  /* 0x0000007a11047210 */ /* 0x080fe20007f1e0ff */
[----:B------:R-:W-:Y:S01]  /*05c0*/  IMAD R10, R121, 0x70, RZ ;  /* 0x00000070790a7824 */ /* 0x000fe200078e02ff */
[----:B------:R-:W-:Y:S01]  /*05d0*/  LEA.HI.X.SX32 R19, R19, R123, 0x1, P3 ;  /* 0x0000007b13137211 */ /* 0x000fe200018f0eff */
[C---:B------:R-:W-:Y:S01]  /*05e0*/  IMAD R22, R121.reuse, 0x7e, RZ ;  /* 0x0000007e79167824 */ /* 0x040fe200078e02ff */
[----:B------:R-:W-:Y:S01]  /*05f0*/  LEA R7, R121, R121, 0x1 ;  /* 0x0000007979077211 */ /* 0x000fe200078e08ff */
[----:B------:R-:W-:Y:S01]  /*0600*/  BAR.SYNC.DEFER_BLOCKING 0x0 ;  /* 0x0000000000007b1d */ /* 0x000fe20000010000 */
[----:B------:R-:W-:-:S02]  /*0610*/  IADD3 R24, P3, PT, R11, R122, RZ ;  /* 0x0000007a0b187210 */ /* 0x000fc40007f7e0ff */
[C---:B------:R-:W-:Y:S01]  /*0620*/  SHF.L.U32 R47, R121.reuse, 0x1, RZ ;  /* 0x00000001792f7819 */ /* 0x040fe200000006ff */
[----:B------:R-:W-:Y:S01]  /*0630*/  IMAD R23, R121, 0x7, RZ ;  /* 0x0000000779177824 */ /* 0x000fe200078e02ff */
[-C--:B------:R-:W-:Y:S01]  /*0640*/  IADD3 R6, P4, PT, R27, R122.reuse, RZ ;  /* 0x0000007a1b067210 */ /* 0x080fe20007f9e0ff */
[----:B------:R-:W-:Y:S01]  /*0650*/  IMAD R61, R121, 0x12, RZ ;  /* 0x00000012793d7824 */ /* 0x000fe200078e02ff */
[-C--:B------:R-:W-:Y:S01]  /*0660*/  LEA.HI.X.SX32 R15, R15, R123.reuse, 0x1, P1 ;  /* 0x0000007b0f0f7211 */ /* 0x080fe200008f0eff */
[----:B------:R-:W-:Y:S01]  /*0670*/  IMAD R67, R121, 0x16, RZ ;  /* 0x0000001679437824 */ /* 0x000fe200078e02ff */
[-C--:B------:R-:W-:Y:S01]  /*0680*/  LEA.HI.X.SX32 R17, R5, R123.reuse, 0x1, P6 ;  /* 0x0000007b05117211 */ /* 0x080fe200030f0eff */
        /* <DEDUP_REMOVED lines=9> */
[-C--:B------:R-:W-:Y:S01]  /*0720*/  IADD3 R28, P0, PT, R31, R122.reuse, RZ ;  /* 0x0000007a1f1c7210 */ /* 0x080fe20007f1e0ff */
[----:B------:R-:W-:Y:S01]  /*0730*/  IMAD R41, R121, 0x22, RZ ;  /* 0x0000002279297824 */ /* 0x000fe200078e02ff */
[-C--:B------:R-:W-:Y:S01]  /*0740*/  LEA.HI.X.SX32 R7, R35, R123.reuse, 0x1, P4 ;  /* 0x0000007b23077211 */ /* 0x080fe200020f0eff */
        /* <DEDUP_REMOVED lines=12> */
[----:B---3--:R-:W-:Y:S01]  /*0810*/  ULEA UR9, UR6, UR9, 0x18 ;  /* 0x0000000906097291 */ /* 0x008fe2000f8ec0ff */
[-C--:B------:R-:W-:Y:S01]  /*0820*/  IADD3 R10, P2, PT, R10, R122.reuse, RZ ;  /* 0x0000007a0a0a7210 */ /* 0x080fe20007f5e0ff */
[----:B------:R-:W-:Y:S01]  /*0830*/  IMAD R65, R121, 0x15, RZ ;  /* 0x0000001579417824 */ /* 0x000fe200078e02ff */
[-C--:B------:R-:W-:Y:S01]  /*0840*/  IADD3 R34, P0, PT, R37, R122.reuse, RZ ;  /* 0x0000007a25227210 */ /* 0x080fe20007f1e0ff */
[----:B------:R-:W-:Y:S01]  /*0850*/  IMAD R69, R121, 0x17, RZ ;  /* 0x0000001779457824 */ /* 0x000fe200078e02ff */
[----:B------:R-:W-:Y:S01]  /*0860*/  LEA.HI.X.SX32 R39, R39, R123, 0x1, P4 ;  /* 0x0000007b27277211 */ /* 0x000fe200020f0eff */
[C---:B------:R-:W-:Y:S01]  /*0870*/  IMAD R109, R121.reuse, 0x32, RZ ;  /* 0x00000032796d7824 */ /* 0x040fe200078e02ff */
[C---:B------:R-:W-:Y:S01]  /*0880*/  LEA R48, R121.reuse, -R121, 0x6 ;  /* 0x8000007979307211 */ /* 0x040fe200078e30ff */
[C---:B------:R-:W-:Y:S01]  /*0890*/  IMAD R113, R121.reuse, 0x34, RZ ;  /* 0x0000003479717824 */ /* 0x040fe200078e02ff */
[-C--:B------:R-:W-:Y:S01]  /*08a0*/  IADD3 R22, P6, PT, R22, R122.reuse, RZ ;  /* 0x0000007a16167210 */ /* 0x080fe20007fde0ff */
[----:B------:R-:W-:Y:S01]  /*08b0*/  IMAD R117, R121, 0x36, RZ ;  /* 0x0000003679757824 */ /* 0x000fe200078e02ff */
[-C--:B------:R-:W-:Y:S01]  /*08c0*/  IADD3 R44, P4, PT, R47, R122.reuse, RZ ;  /* 0x0000007a2f2c7210 */ /* 0x080fe20007f9e0ff */
[----:B------:R-:W-:Y:S01]  /*08d0*/  IMAD R71, R121, 0x19, RZ ;  /* 0x0000001979477824 */ /* 0x000fe200078e02ff */
[-C--:B------:R-:W-:Y:S01]  /*08e0*/  LEA.HI.X.SX32 R27, R11, R123.reuse, 0x1, P1 ;  /* 0x0000007b0b1b7211 */ /* 0x080fe200008f0eff */
[----:B------:R-:W-:Y:S01]  /*08f0*/  IMAD R77, R121, 0x1b, RZ ;  /* 0x0000001b794d7824 */ /* 0x000fe200078e02ff */
[-C--:B------:R-:W-:Y:S01]  /*0900*/  LEA.HI.X.SX32 R35, R23, R123.reuse, 0x1, P0 ;  /* 0x0000007b17237211 */ /* 0x080fe200000f0eff */
[----:B------:R-:W0:Y:S01]  /*0910*/  LDS R72, [UR9] ;  /* 0x00000009ff487984 */ /* 0x000e220008000800 */
[-C--:B------:R-:W-:Y:S01]  /*0920*/  LEA.HI.X.SX32 R11, R45, R123.reuse, 0x1, P2 ;  /* 0x0000007b2d0b7211 */ /* 0x080fe200010f0eff */
[C---:B------:R-:W-:Y:S01]  /*0930*/  IMAD R125, R121.reuse, 0x3a, RZ ;  /* 0x0000003a797d7824 */ /* 0x040fe200078e02ff */
[-C--:B------:R-:W-:Y:S01]  /*0940*/  LEA.HI.X.SX32 R23, R48, R123.reuse, 0x1, P6 ;  /* 0x0000007b30177211 */ /* 0x080fe200030f0eff */
[C---:B------:R-:W-:Y:S01]  /*0950*/  IMAD R129, R121.reuse, 0x3c, RZ ;  /* 0x0000003c79817824 */ /* 0x040fe200078e02ff */
[C---:B------:R-:W-:Y:S01]  /*0960*/  LEA.HI.X.SX32 R45, R121.reuse, R123, 0x1, P4 ;  /* 0x0000007b792d7211 */ /* 0x040fe200020f0eff */
[C---:B------:R-:W-:Y:S01]  /*0970*/  IMAD R133, R121.reuse, 0x3e, RZ ;  /* 0x0000003e79857824 */ /* 0x040fe200078e02ff */
[C---:B------:R-:W-:Y:S01]  /*0980*/  SHF.L.U32 R49, R121.reuse, 0x2, RZ ;  /* 0x0000000279317819 */ /* 0x040fe200000006ff */
[C---:B------:R-:W-:Y:S01]  /*0990*/  IMAD R32, R121.reuse, 0x42, RZ ;  /* 0x0000004279207824 */ /* 0x040fe200078e02ff */
[C---:B------:R-:W-:Y:S01]  /*09a0*/  LEA R51, R121.reuse, R121, 0x3 ;  /* 0x0000007979337211 */ /* 0x040fe200078e18ff */
[C---:B------:R-:W-:Y:S01]  /*09b0*/  IMAD R40, R121.reuse, 0x44, RZ ;  /* 0x0000004479287824 */ /* 0x040fe200078e02ff */
[CC--:B------:R-:W-:Y:S01]  /*09c0*/  LEA R46, P2, R121.reuse, R122.reuse, 0x2 ;  /* 0x0000007a792e7211 */ /* 0x0c0fe200078410ff */
[----:B------:R-:W-:Y:S01]  /*09d0*/  BAR.SYNC.DEFER_BLOCKING 0x0 ;  /* 0x0000000000007b1d */ /* 0x000fe20000010000 */
[----:B------:R-:W-:-:S02]  /*09e0*/  LEA R48, P6, R121, R122, 0x3 ;  /* 0x0000007a79307211 */ /* 0x000fc400078c18ff */
[-C--:B------:R-:W-:Y:S02]  /*09f0*/  IADD3 R50, P4, PT, R61, R122.reuse, RZ ;  /* 0x0000007a3d327210 */ /* 0x080fe40007f9e0ff */
[-C--:B------:R-:W-:Y:S01]  /*0a00*/  LEA.HI.X.SX32 R47, R47, R123.reuse, 0x1, P2 ;  /* 0x0000007b2f2f7211 */ /* 0x080fe200010f0eff */
        /* <DEDUP_REMOVED lines=9> */
[-C--:B------:R-:W-:Y:S01]  /*0aa0*/  IADD3 R56, P4, PT, R81, R122.reuse, RZ ;  /* 0x0000007a51387210 */ /* 0x080fe20007f9e0ff */
[----:B------:R-:W-:Y:S01]  /*0ab0*/  IMAD R86, R121, 0x4a, RZ ;  /* 0x0000004a79567824 */ /* 0x000fe200078e02ff */
[-C--:B------:R-:W-:Y:S01]  /*0ac0*/  LEA.HI.X.SX32 R53, R53, R123.reuse, 0x1, P2 ;  /* 0x0000007b35357211 */ /* 0x080fe200010f0eff */
[----:B------:R-:W-:Y:S01]  /*0ad0*/  IMAD R88, R121, 0x4c, RZ ;  /* 0x0000004c79587824 */ /* 0x000fe200078e02ff */
[-C--:B------:R-:W-:Y:S01]  /*0ae0*/  LEA.HI.X.SX32 R55, R55, R123.reuse, 0x1, P6 ;  /* 0x0000007b37377211 */ /* 0x080fe200030f0eff */
[----:B------:R-:W-:Y:S01]  /*0af0*/  IMAD R90, R121, 0x4e, RZ ;  /* 0x0000004e795a7824 */ /* 0x000fe200078e02ff */
[----:B------:R-:W-:Y:S01]  /*0b00*/  LEA.HI.X.SX32 R57, R57, R123, 0x1, P4 ;  /* 0x0000007b39397211 */ /* 0x000fe200020f0eff */
[C---:B------:R-:W-:Y:S01]  /*0b10*/  IMAD R92, R121.reuse, 0x52, RZ ;  /* 0x00000052795c7824 */ /* 0x040fe200078e02ff */
[C---:B------:R-:W-:Y:S01]  /*0b20*/  LEA R59, R121.reuse, R121, 0x4 ;  /* 0x00000079793b7211 */ /* 0x040fe200078e20ff */
        /* <DEDUP_REMOVED lines=37> */
[C---:B------:R-:W-:Y:S01]  /*0d80*/  LEA R83, R121.reuse, -R121, 0x5 ;  /* 0x8000007979537211 */ /* 0x040fe200078e28ff */
[C---:B------:R-:W-:Y:S01]  /*0d90*/  IMAD R147, R121.reuse, 0x6e, RZ ;  /* 0x0000006e79937824 */ /* 0x040fe200078e02ff */
[-C--:B------:R-:W-:Y:S01]  /*0da0*/  IADD3 R32, P1, PT, R32, R122.reuse, RZ ;  /* 0x0000007a20207210 */ /* 0x080fe20007f3e0ff */
[C---:B------:R-:W-:Y:S01]  /*0db0*/  IMAD R111, R121.reuse, 0x33, RZ ;  /* 0x00000033796f7824 */ /* 0x040fe200078e02ff */
[-C--:B------:R-:W-:Y:S01]  /*0dc0*/  IADD3 R40, P0, PT, R40, R122.reuse, RZ ;  /* 0x0000007a28287210 */ /* 0x080fe20007f1e0ff */
        /* <DEDUP_REMOVED lines=8> */
[C---:B------:R-:W-:Y:S01]  /*0e50*/  IMAD R141, R121.reuse, 0x76, RZ ;  /* 0x00000076798d7824 */ /* 0x040fe200078e02ff */
[-C--:B------:R-:W-:Y:S01]  /*0e60*/  IADD3 R42, P3, PT, R42, R122.reuse, RZ ;  /* 0x0000007a2a2a7210 */ /* 0x080fe20007f7e0ff */
[----:B------:R-:W-:Y:S01]  /*0e70*/  IMAD R139, R121, 0x78, RZ ;  /* 0x00000078798b7824 */ /* 0x000fe200078e02ff */
[-C--:B------:R-:W-:Y:S01]  /*0e80*/  LEA.HI.X.SX32 R79, R79, R123.reuse, 0x1, P2 ;  /* 0x0000007b4f4f7211 */ /* 0x080fe200010f0eff */
[----:B------:R-:W-:Y:S01]  /*0e90*/  IMAD R137, R121, 0x7a, RZ ;  /* 0x0000007a79897824 */ /* 0x000fe200078e02ff */
[-C--:B------:R-:W-:Y:S01]  /*0ea0*/  LEA.HI.X.SX32 R81, R81, R123.reuse, 0x1, P6 ;  /* 0x0000007b51517211 */ /* 0x080fe200030f0eff */
[----:B------:R-:W-:Y:S01]  /*0eb0*/  IMAD R135, R121, 0x7c, RZ ;  /* 0x0000007c79877824 */ /* 0x000fe200078e02ff */
[-C--:B------:R-:W-:Y:S01]  /*0ec0*/  LEA.HI.X.SX32 R83, R83, R123.reuse, 0x1, P4 ;  /* 0x0000007b53537211 */ /* 0x080fe200020f0eff */
[----:B----4-:R1:W5:Y:S01]  /*0ed0*/  LDG.E.U16 R3, desc[UR28][R122.64] ;  /* 0x0000001c7a037981 */ /* 0x010362000c1e1500 */
[-C--:B------:R-:W-:Y:S01]  /*0ee0*/  LEA.HI.X.SX32 R33, R33, R123.reuse, 0x1, P1 ;  /* 0x0000007b21217211 */ /* 0x080fe200008f0eff */
[----:B------:R-:W-:Y:S01]  /*0ef0*/  IMAD R127, R121, 0x39, RZ ;  /* 0x00000039797f7824 */ /* 0x000fe200078e02ff */
[----:B------:R-:W-:Y:S01]  /*0f00*/  LEA.HI.X.SX32 R41, R41, R123, 0x1, P0 ;  /* 0x0000007b29297211 */ /* 0x000fe200000f0eff */
[----:B------:R-:W-:Y:S01]  /*0f10*/  IMAD R131, R121, 0x3b, RZ ;  /* 0x0000003b79837824 */ /* 0x000fe200078e02ff */
[-C--:B------:R-:W-:Y:S01]  /*0f20*/  IADD3 R84, P2, PT, R84, R122.reuse, RZ ;  /* 0x0000007a54547210 */ /* 0x080fe20007f5e0ff */
[----:B------:R-:W5:Y:S01]  /*0f30*/  LDG.E.U16 R36, desc[UR28][R36.64] ;  /* 0x0000001c24247981 */ /* 0x000f62000c1e1500 */
[-C--:B------:R-:W-:Y:S01]  /*0f40*/  IADD3 R86, P6, PT, R86, R122.reuse, RZ ;  /* 0x0000007a56567210 */ /* 0x080fe20007fde0ff */
[----:B------:R-:W2:Y:S01]  /*0f50*/  LDCU UR4, c[0x0][0x3c8] ;  /* 0x00007900ff0477ac */ /* 0x000ea20008000800 */
[-C--:B------:R-:W-:Y:S01]  /*0f60*/  IADD3 R88, P4, PT, R88, R122.reuse, RZ ;  /* 0x0000007a58587210 */ /* 0x080fe20007f9e0ff */
[----:B------:R-:W5:Y:S01]  /*0f70*/  LDG.E.U16 R38, desc[UR28][R38.64] ;  /* 0x0000001c26267981 */ /* 0x000f62000c1e1500 */
[----:B------:R-:W-:-:S02]  /*0f80*/  IADD3 R90, P1, PT, R90, R122, RZ ;  /* 0x0000007a5a5a7210 */ /* 0x000fc40007f3e0ff */
[-C--:B------:R-:W-:Y:S01]  /*0f90*/  IADD3 R92, P0, PT, R92, R122.reuse, RZ ;  /* 0x0000007a5c5c7210 */ /* 0x080fe20007f1e0ff */
[----:B------:R-:W5:Y:S01]  /*0fa0*/  LDG.E.U16 R44, desc[UR28][R44.64] ;  /* 0x0000001c2c2c7981 */ /* 0x000f62000c1e1500 */
[-C--:B------:R-:W-:Y:S02]  /*0fb0*/  LEA.HI.X.SX32 R43, R43, R123.reuse, 0x1, P3 ;  /* 0x0000007b2b2b7211 */ /* 0x080fe400018f0eff */
[----:B------:R-:W-:Y:S01]  /*0fc0*/  IADD3 R94, P3, PT, R94, R122, RZ ;  /* 0x0000007a5e5e7210 */ /* 0x000fe20007f7e0ff */
[----:B------:R-:W5:Y:S01]  /*0fd0*/  LDG.E.U16 R46, desc[UR28][R46.64] ;  /* 0x0000001c2e2e7981 */ /* 0x000f62000c1e1500 */
[-C--:B------:R-:W-:Y:S02]  /*0fe0*/  LEA.HI.X.SX32 R85, R85, R123.reuse, 0x1, P2 ;  /* 0x0000007b55557211 */ /* 0x080fe400010f0eff */
[-C--:B------:R-:W-:Y:S01]  /*0ff0*/  LEA.HI.X.SX32 R87, R87, R123.reuse, 0x1, P6 ;  /* 0x0000007b57577211 */ /* 0x080fe200030f0eff */
[----:B------:R-:W5:Y:S01]  /*1000*/  LDG.E.U16 R48, desc[UR28][R48.64] ;  /* 0x0000001c30307981 */ /* 0x000f62000c1e1500 */
[----:B------:R-:W-:-:S02]  /*1010*/  LEA.HI.X.SX32 R89, R89, R123, 0x1, P4 ;  /* 0x0000007b59597211 */ /* 0x000fc400020f0eff */
[-C--:B------:R-:W-:Y:S01]  /*1020*/  LEA.HI.X.SX32 R91, R91, R123.reuse, 0x1, P1 ;  /* 0x0000007b5b5b7211 */ /* 0x080fe200008f0eff */
[----:B------:R-:W5:Y:S01]  /*1030*/  LDG.E.U16 R50, desc[UR28][R50.64] ;  /* 0x0000001c32327981 */ /* 0x000f62000c1e1500 */
[----:B------:R-:W-:Y:S02]  /*1040*/  LEA.HI.X.SX32 R93, R93, R123, 0x1, P0 ;  /* 0x0000007b5d5d7211 */ /* 0x000fe400000f0eff */
[-C--:B------:R-:W-:Y:S01]  /*1050*/  IADD3 R96, P2, PT, R96, R122.reuse, RZ ;  /* 0x0000007a60607210 */ /* 0x080fe20007f5e0ff */
[----:B------:R-:W5:Y:S01]  /*1060*/  LDG.E.U16 R52, desc[UR28][R52.64] ;  /* 0x0000001c34347981 */ /* 0x000f62000c1e1500 */
[-C--:B------:R-:W-:Y:S02]  /*1070*/  IADD3 R98, P6, PT, R98, R122.reuse, RZ ;  /* 0x0000007a62627210 */ /* 0x080fe40007fde0ff */
        /* <DEDUP_REMOVED lines=42> */
[----:B-1----:R-:W-:Y:S01]  /*1320*/  IADD3 R122, P3, PT, R135, R122, RZ ;  /* 0x0000007a877a7210 */ /* 0x002fe20007f7e0ff */
[----:B------:R-:W-:Y:S01]  /*1330*/  IMAD R135, R121, 0x3d, RZ ;  /* 0x0000003d79877824 */ /* 0x000fe200078e02ff */
[-C--:B------:R-:W-:Y:S01]  /*1340*/  LEA.HI.X.SX32 R121, R127, R123.reuse, 0x1, P2 ;  /* 0x0000007b7f797211 */ /* 0x080fe200010f0eff */
[----:B------:R-:W5:Y:S01]  /*1350*/  LDG.E.U16 R88, desc[UR28][R88.64] ;  /* 0x0000001c58587981 */ /* 0x000f62000c1e1500 */
[-C--:B------:R-:W-:Y:S02]  /*1360*/  LEA.HI.X.SX32 R127, R131, R123.reuse, 0x1, P4 ;  /* 0x0000007b837f7211 */ /* 0x080fe400020f0eff */
[-C--:B------:R-:W-:Y:S01]  /*1370*/  LEA.HI.X.SX32 R125, R125, R123.reuse, 0x1, P6 ;  /* 0x0000007b7d7d7211 */ /* 0x080fe200030f0eff */
[----:B------:R-:W5:Y:S01]  /*1380*/  LDG.E.U16 R90, desc[UR28][R90.64] ;  /* 0x0000001c5a5a7981 */ /* 0x000f62000c1e1500 */
[----:B------:R-:W-:-:S02]  /*1390*/  LEA.HI.X.SX32 R129, R129, R123, 0x1, P1 ;  /* 0x0000007b81817211 */ /* 0x000fc400008f0eff */
[-C--:B------:R-:W-:Y:S01]  /*13a0*/  LEA.HI.X.SX32 R131, R135, R123.reuse, 0x1, P0 ;  /* 0x0000007b87837211 */ /* 0x080fe200000f0eff */
[----:B------:R-:W5:Y:S01]  /*13b0*/  LDG.E.U16 R92, desc[UR28][R92.64] ;  /* 0x0000001c5c5c7981 */ /* 0x000f62000c1e1500 */
[----:B------:R-:W-:-:S03]  /*13c0*/  LEA.HI.X.SX32 R123, R133, R123, 0x1, P3 ;  /* 0x0000007b857b7211 */ /* 0x000fc600018f0eff */
[----:B------:R-:W5:Y:S04]  /*13d0*/  LDG.E.U16 R110, desc[UR28][R110.64] ;  /* 0x0000001c6e6e7981 */ /* 0x000f68000c1e1500 */
        /* <DEDUP_REMOVED lines=13> */
[----:B------:R1:W5:Y:S04]  /*14b0*/  LDG.E.U16 R5, desc[UR28][R70.64] ;  /* 0x0000001c46057981 */ /* 0x000368000c1e1500 */
[----:B------:R3:W5:Y:S04]  /*14c0*/  LDG.E.U16 R7, desc[UR28][R32.64] ;  /* 0x0000001c20077981 */ /* 0x000768000c1e1500 */
[----:B------:R4:W5:Y:S01]  /*14d0*/  LDG.E.U16 R10, desc[UR28][R10.64] ;  /* 0x0000001c0a0a7981 */ /* 0x000962000c1e1500 */
[----:B-1----:R-:W1:Y:S01]  /*14e0*/  LDC.64 R70, c[0x0][0x3c0] ;  /* 0x0000f000ff467b82 */ /* 0x002e620000000a00 */
[----:B------:R-:W-:-:S02]  /*14f0*/  SHF.R.U32.HI R42, RZ, 0x6, R2 ;  /* 0x00000006ff2a7819 */ /* 0x000fc40000011602 */
[----:B------:R2:W5:Y:S04]  /*1500*/  LDG.E.U16 R12, desc[UR28][R12.64] ;  /* 0x0000001c0c0c7981 */ /* 0x000568000c1e1500 */
[----:B------:R0:W5:Y:S01]  /*1510*/  LDG.E.U16 R85, desc[UR28][R84.64] ;  /* 0x0000001c54557981 */ /* 0x000162000c1e1500 */
[----:B---3--:R-:W3:Y:S01]  /*1520*/  LDC.64 R32, c[0x0][0x388] ;  /* 0x0000e200ff207b82 */ /* 0x008ee20000000a00 */
[----:B------:R-:W-:Y:S02]  /*1530*/  SGXT.U32 R42, R42, 0x1 ;  /* 0x000000012a2a781a */ /* 0x000fe40000000000 */
[----:B------:R-:W5:Y:S01]  /*1540*/  LDG.E.U16 R8, desc[UR28][R8.64] ;  /* 0x0000001c08087981 */ /* 0x000f62000c1e1500 */
[----:B----4-:R-:W-:-:S03]  /*1550*/  LOP3.LUT R11, R2, 0x3f, RZ, 0xc0, !PT ;  /* 0x0000003f020b7812 */ /* 0x010fc600078ec0ff */
[----:B------:R4:W5:Y:S02]  /*1560*/  LDG.E.U16 R14, desc[UR28][R14.64] ;  /* 0x0000001c0e0e7981 */ /* 0x000964000c1e1500 */
[----:B--2---:R-:W-:Y:S02]  /*1570*/  IMAD R13, R11, UR4, RZ ;  /* 0x000000040b0d7c24 */ /* 0x004fe4000f8e02ff */
[----:B------:R2:W5:Y:S01]  /*1580*/  LDG.E.U16 R87, desc[UR28][R86.64] ;  /* 0x0000001c56577981 */ /* 0x000562000c1e1500 */
[----:B0-----:R-:W-:-:S03]  /*1590*/  R2UR UR31, R72 ;  /* 0x00000000481f72ca */ /* 0x001fc600000e0000 */
[----:B------:R-:W5:Y:S01]  /*15a0*/  LDG.E.U16 R30, desc[UR28][R30.64] ;  /* 0x0000001c1e1e7981 */ /* 0x000f62000c1e1500 */
[----:B-1----:R-:W-:Y:S02]  /*15b0*/  IMAD R42, R42, R71, RZ ;  /* 0x000000472a2a7224 */ /* 0x002fe400078e02ff */
[----:B------:R-:W-:Y:S01]  /*15c0*/  IMAD R70, R70, UR8, RZ ;  /* 0x0000000846467c24 */ /* 0x000fe2000f8e02ff */
[----:B------:R-:W5:Y:S02]  /*15d0*/  LDG.E.U16 R24, desc[UR28][R24.64] ;  /* 0x0000001c18187981 */ /* 0x000f64000c1e1500 */
[----:B------:R-:W-:Y:S02]  /*15e0*/  LEA R84, R71, R42, 0x1 ;  /* 0x0000002a47547211 */ /* 0x000fe400078e08ff */
[----:B----4-:R-:W-:Y:S01]  /*15f0*/  SHF.L.U32 R15, R13, 0x1, RZ ;  /* 0x000000010d0f7819 */ /* 0x010fe200000006ff */
[----:B------:R0:W5:Y:S01]  /*1600*/  LDG.E.U16 R31, desc[UR28][R108.64] ;  /* 0x0000001c6c1f7981 */ /* 0x000162000c1e1500 */
[----:B------:R-:W-:-:S02]  /*1610*/  SHF.L.U32 R9, R70, 0x1, RZ ;  /* 0x0000000146097819 */ /* 0x000fc400000006ff */
[----:B--2---:R-:W-:Y:S01]  /*1620*/  LEA R86, R71, R84, 0x1 ;  /* 0x0000005447567211 */ /* 0x004fe200078e08ff */
[----:B------:R-:W-:Y:S01]  /*1630*/  IMAD.HI R13, R13, 0x2, RZ ;  /* 0x000000020d0d7827 */ /* 0x000fe200078e02ff */
[----:B---3--:R-:W-:Y:S01]  /*1640*/  IADD3 R15, P0, P1, R15, R32, R9 ;  /* 0x000000200f0f7210 */ /* 0x008fe2000791e009 */
[----:B------:R-:W5:Y:S02]  /*1650*/  LDG.E.U16 R26, desc[UR28][R26.64] ;  /* 0x0000001c1a1a7981 */ /* 0x000f64000c1e1500 */
[----:B------:R-:W-:Y:S01]  /*1660*/  IMAD.HI R70, R70, 0x2, RZ ;  /* 0x0000000246467827 */ /* 0x000fe200078e02ff */
[----:B------:R-:W-:Y:S01]  /*1670*/  LEA R32, R71, R86, 0x1 ;  /* 0x0000005647207211 */ /* 0x000fe200078e08ff */
[----:B------:R-:W5:Y:S03]  /*1680*/  LDG.E.U16 R28, desc[UR28][R28.64] ;  /* 0x0000001c1c1c7981 */ /* 0x000f66000c1e1500 */
[----:B------:R-:W-:Y:S01]  /*1690*/  IADD3.X R13, PT, PT, R13, R33, R70, P0, P1 ;  /* 0x000000210d0d7210 */ /* 0x000fe200007e2446 */
[----:B------:R1:W5:Y:S01]  /*16a0*/  LDG.E.U16 R25, desc[UR28][R102.64] ;  /* 0x0000001c66197981 */ /* 0x000362000c1e1500 */
[----:B------:R-:W-:-:S02]  /*16b0*/  LEA R70, R71, R32, 0x1 ;  /* 0x0000002047467211 */ /* 0x000fc400078e08ff */
[C---:B0-----:R-:W-:Y:S01]  /*16c0*/  LEA R108, P0, R42.reuse, R15, 0x1 ;  /* 0x0000000f2a6c7211 */ /* 0x041fe200078008ff */
[----:B------:R0:W5:Y:S01]  /*16d0*/  LDG.E.U16 R27, desc[UR28][R104.64] ;  /* 0x0000001c681b7981 */ /* 0x000162000c1e1500 */
[C---:B------:R-:W-:Y:S02]  /*16e0*/  LEA R72, R71.reuse, R70, 0x1 ;  /* 0x0000004647487211 */ /* 0x040fe400078e08ff */
[----:B------:R-:W-:Y:S01]  /*16f0*/  LEA.HI.X.SX32 R109, R42, R13, 0x1, P0 ;  /* 0x0000000d2a6d7211 */ /* 0x000fe200000f0eff */
[----:B------:R2:W5:Y:S01]  /*1700*/  LDG.E.U16 R29, desc[UR28][R106.64] ;  /* 0x0000001c6a1d7981 */ /* 0x000562000c1e1500 */
[----:B------:R-:W-:Y:S02]  /*1710*/  LEA R42, R71, R72, 0x1 ;  /* 0x00000048472a7211 */ /* 0x000fe400078e08ff */
[----:B------:R-:W-:Y:S01]  /*1720*/  SHF.L.U32 R132, R11, 0x1, RZ ;  /* 0x000000010b847819 */ /* 0x000fe200000006ff */
[----:B------:R3:W5:Y:S01]  /*1730*/  LDG.E.U16 R34, desc[UR28][R34.64] ;  /* 0x0000001c22227981 */ /* 0x000762000c1e1500 */
[----:B-1----:R-:W-:-:S02]  /*1740*/  LEA R102, P2, R32, R15, 0x1 ;  /* 0x0000000f20667211 */ /* 0x002fc400078408ff */
[-C--:B0-----:R-:W-:Y:S01]  /*1750*/  LEA R104, P0, R86, R15.reuse, 0x1 ;  /* 0x0000000f56687211 */ /* 0x081fe200078008ff */
[----:B------:R-:W5:Y:S01]  /*1760*/  LDG.E.U16 R16, desc[UR28][R16.64] ;  /* 0x0000001c10107981 */ /* 0x000f62000c1e1500 */
[----:B------:R-:W-:Y:S02]  /*1770*/  LEA R11, R71, R42, 0x1 ;  /* 0x0000002a470b7211 */ /* 0x000fe400078e08ff */
[----:B--2---:R-:W-:Y:S01]  /*1780*/  LEA R106, P1, R84, R15, 0x1 ;  /* 0x0000000f546a7211 */ /* 0x004fe200078208ff */
[----:B------:R-:W5:Y:S01]  /*1790*/  LDG.E.U16 R18, desc[UR28][R18.64] ;  /* 0x0000001c12127981 */ /* 0x000f62000c1e1500 */
[----:B---3--:R-:W-:-:S03]  /*17a0*/  SHF.R.U32.HI R35, RZ, 0x5, R2 ;  /* 0x00000005ff237819 */ /* 0x008fc60000011602 */
[----:B------:R-:W5:Y:S01]  /*17b0*/  LDG.E.U16 R20, desc[UR28][R20.64] ;  /* 0x0000001c14147981 */ /* 0x000f62000c1e1500 */
[-C--:B------:R-:W-:Y:S02]  /*17c0*/  LEA.HI.X.SX32 R107, R84, R13.reuse, 0x1, P1 ;  /* 0x0000000d546b7211 */ /* 0x080fe400008f0eff */
[-C--:B------:R-:W-:Y:S01]  /*17d0*/  LEA.HI.X.SX32 R105, R86, R13.reuse, 0x1, P0 ;  /* 0x0000000d56697211 */ /* 0x080fe200000f0eff */
[----:B------:R-:W5:Y:S01]  /*17e0*/  LDG.E.U16 R22, desc[UR28][R22.64] ;  /* 0x0000001c16167981 */ /* 0x000f62000c1e1500 */
[----:B------:R-:W-:Y:S02]  /*17f0*/  LEA.HI.X.SX32 R103, R32, R13, 0x1, P2 ;  /* 0x0000000d20677211 */ /* 0x000fe400010f0eff */
[----:B------:R-:W-:Y:S01]  /*1800*/  LOP3.LUT R9, R2, 0x40, RZ, 0xc0, !PT ;  /* 0x0000004002097812 */ /* 0x000fe200078ec0ff */
[----:B------:R0:W5:Y:S01]  /*1810*/  LDG.E.U16 R17, desc[UR28][R94.64] ;  /* 0x0000001c5e117981 */ /* 0x000162000c1e1500 */
[----:B------:R-:W-:-:S03]  /*1820*/  R2UR UR19, R35 ;  /* 0x00000000231372ca */ /* 0x000fc600000e0000 */
[----:B------:R1:W5:Y:S04]  /*1830*/  LDG.E.U16 R19, desc[UR28][R96.64] ;  /* 0x0000001c60137981 */ /* 0x000368000c1e1500 */
[----:B------:R2:W5:Y:S01]  /*1840*/  LDG.E.U16 R21, desc[UR28][R98.64] ;  /* 0x0000001c62157981 */ /* 0x000562000c1e1500 */
[----:B0-----:R-:W-:-:S03]  /*1850*/  LEA R94, P3, R11, R15, 0x1 ;  /* 0x0000000f0b5e7211 */ /* 0x001fc600078608ff */
[----:B------:R0:W5:Y:S01]  /*1860*/  LDG.E.U16 R23, desc[UR28][R100.64] ;  /* 0x0000001c64177981 */ /* 0x000162000c1e1500 */
[-C--:B-1----:R-:W-:Y:S02]  /*1870*/  LEA R96, P2, R42, R15.reuse, 0x1 ;  /* 0x0000000f2a607211 */ /* 0x082fe400078408ff */
[-C--:B--2---:R-:W-:Y:S02]  /*1880*/  LEA R98, P1, R72, R15.reuse, 0x1 ;  /* 0x0000000f48627211 */ /* 0x084fe400078208ff */
[----:B0-----:R-:W-:Y:S02]  /*1890*/  LEA R100, P0, R70, R15, 0x1 ;  /* 0x0000000f46647211 */ /* 0x001fe400078008ff */
[-C--:B------:R-:W-:Y:S02]  /*18a0*/  LEA.HI.X.SX32 R99, R72, R13.reuse, 0x1, P1 ;  /* 0x0000000d48637211 */ /* 0x080fe400008f0eff */
[-C--:B------:R-:W-:Y:S02]  /*18b0*/  LEA.HI.X.SX32 R101, R70, R13.reuse, 0x1, P0 ;  /* 0x0000000d46657211 */ /* 0x080fe400000f0eff */
[----:B------:R-:W-:-:S02]  /*18c0*/  LEA.HI.X.SX32 R97, R42, R13, 0x1, P2 ;  /* 0x0000000d2a617211 */ /* 0x000fc400010f0eff */
[----:B------:R-:W-:Y:S02]  /*18d0*/  LEA.HI.X.SX32 R95, R11, R13, 0x1, P3 ;  /* 0x0000000d0b5f7211 */ /* 0x000fe400018f0eff */
[----:B------:R-:W-:Y:S01]  /*18e0*/  LEA R9, R9, R132, 0x7 ;  /* 0x0000008409097211 */ /* 0x000fe200078e38ff */
[----:B------:R-:W-:Y:S06]  /*18f0*/  @P5 BRA `(.L_x_5) ;  /* 0x0000000000185947 */ /* 0x000fec0003800000 */
[----:B------:R-:W-:Y:S01]  /*1900*/  ELECT P0, URZ, PT ;  /* 0x0000000000ff782f */ /* 0x000fe20003800000 */
[----:B------:R-:W-:Y:S01]  /*1910*/  HFMA2 R11, -RZ, RZ, 0, 5.9604644775390625e-08 ;  /* 0x00000001ff0b7431 */ /* 0x000fe200000001ff */
[----:B------:R-:W-:Y:S01]  /*1920*/  UMOV UR4, 0x40 ;  /* 0x0000004000047882 */ /* 0x000fe20000000000 */
[----:B------:R-:W-:Y:S01]  /*1930*/  UVIRTCOUNT.DEALLOC.SMPOOL 0x80 ;  /* 0x000000800000784c */ /* 0x000fe20000000000 */
[----:B------:R-:W-:-:S09]  /*1940*/  ULEA UR4, UR6, UR4, 0x18 ;  /* 0x0000000406047291 */ /* 0x000fd2000f8ec0ff */
[----:B------:R0:W-:Y:S03]  /*1950*/  @P0 STS.U8 [UR4], R11 ;  /* 0x0000000bff000988 */ /* 0x0001e60008000004 */
.L_x_5:
[----:B------:R-:W-:Y:S01]  /*1960*/  USHF.L.U32 UR4, UR19, 0x15, URZ ;  /* 0x0000001513047899 */ /* 0x000fe200080006ff */
[C---:B0-----:R-:W-:Y:S01]  /*1970*/  LOP3.LUT R11, R9.reuse, 0x10, RZ, 0x3c, !PT ;  /* 0x00000010090b7812 */ /* 0x041fe200078e3cff */
[----:B-----5:R0:W-:Y:S01]  /*1980*/  STS.U16 [R9+UR9], R3 ;  /* 0x0000000309007988 */ /* 0x0201e20008000409 */
[----:B------:R-:W-:Y:S01]  /*1990*/  LOP3.LUT R13, R9, 0x20, RZ, 0x3c, !PT ;  /* 0x00000020090d7812 */ /* 0x000fe200078e3cff */
[----:B------:R-:W-:Y:S01]  /*19a0*/  ULOP3.LUT UR4, UR4, 0x600000, URZ, 0xc0, !UPT ;  /* 0x0060000004047892 */ /* 0x000fe2000f8ec0ff */
[----:B------:R-:W-:Y:S01]  /*19b0*/  LOP3.LUT P6, RZ, R2, 0x7f, RZ, 0xc0, !PT ;  /* 0x0000007f02ff7812 */ /* 0x000fe200078cc0ff */
[----:B------:R1:W-:Y:S01]  /*19c0*/  STS.U16 [R9+UR9+0x400], R8 ;  /* 0x0004000809007988 */ /* 0x0003e20008000409 */
[----:B------:R-:W-:Y:S01]  /*19d0*/  UMOV UR11, 0x1 ;  /* 0x00000001000b7882 */ /* 0x000fe20000000000 */
[----:B------:R-:W-:Y:S01]  /*19e0*/  UIADD3 UR10, UPT, UPT, UR31, UR4, URZ ;  /* 0x000000041f0a7290 */ /* 0x000fe2000fffe0ff */
[----:B------:R-:W-:Y:S01]  /*19f0*/  IADD3 R70, PT, PT, R73, 0x80, RZ ;  /* 0x0000008049467810 */ /* 0x000fe20007ffe0ff */
[----:B------:R2:W-:Y:S01]  /*1a00*/  STS.U16 [R9+UR9+0x800], R12 ;  /* 0x0008000c09007988 */ /* 0x0005e20008000409 */
[----:B------:R-:W-:Y:S01]  /*1a10*/  PRMT R15, RZ, 0x7610, R15 ;  /* 0x00007610ff0f7816 */ /* 0x000fe2000000000f */
[----:B------:R-:W3:Y:S01]  /*1a20*/  LDCU.64 UR6, c[0x0][0x3d0] ;  /* 0x00007a00ff0677ac */ /* 0x000ee20008000a00 */
[----:B0-----:R-:W-:Y:S01]  /*1a30*/  LOP3.LUT R3, R9, 0x30, RZ, 0x3c, !PT ;  /* 0x0000003009037812 */ /* 0x001fe200078e3cff */
[----:B------:R0:W-:Y:S01]  /*1a40*/  STS.U16 [R9+UR9+0x1000], R14 ;  /* 0x0010000e09007988 */ /* 0x0001e20008000409 */
[----:B------:R-:W-:-:S02]  /*1a50*/  ISETP.GT.AND P0, PT, R70, RZ, PT ;  /* 0x000000ff4600720c */ /* 0x000fc40003f04270 */
[----:B-1----:R-:W-:Y:S01]  /*1a60*/  PRMT R8, RZ, 0x7610, R8 ;  /* 0x00007610ff087816 */ /* 0x002fe20000000008 */
[----:B------:R-:W-:Y:S01]  /*1a70*/  STS.U16 [R9+UR9+0x1400], R4 ;  /* 0x0014000409007988 */ /* 0x000fe20008000409 */
[----:B------:R-:W-:Y:S01]  /*1a80*/  VOTEU.ALL UP0, P6 ;  /* 0x0000000000ff7886 */ /* 0x000fe20003000000 */
[----:B------:R-:W-:Y:S01]  /*1a90*/  VOTEU.ALL UP1, P6 ;  /* 0x0000000000ff7886 */ /* 0x000fe20003020000 */
[----:B--2---:R-:W-:Y:S01]  /*1aa0*/  PRMT R12, RZ, 0x7610, R12 ;  /* 0x00007610ff0c7816 */ /* 0x004fe2000000000c */
[----:B------:R-:W-:Y:S02]  /*1ab0*/  STS.U16 [R9+UR9+0xc00], R30 ;  /* 0x000c001e09007988 */ /* 0x000fe40008000409 */
[----:B------:R-:W-:-:S04]  /*1ac0*/  @!UP0 UIADD3 UR4, UPT, UPT, -UR11, 0x100000, URZ ;  /* 0x001000000b048890 */ /* 0x000fc8000fffe1ff */
[----:B------:R-:W-:Y:S02]  /*1ad0*/  @!UP0 USHF.L.U32 UR5, UR4, 0xb, URZ ;  /* 0x0000000b04058899 */ /* 0x000fe400080006ff */
[----:B------:R-:W-:Y:S01]  /*1ae0*/  @!UP0 USHF.L.U32 UR4, UR4, 0x1, URZ ;  /* 0x0000000104048899 */ /* 0x000fe200080006ff */
[----:B------:R-:W-:Y:S01]  /*1af0*/  STS.U16 [R9+UR9+0x1800], R6 ;  /* 0x0018000609007988 */ /* 0x000fe20008000409 */
[----:B0-----:R-:W-:-:S03]  /*1b00*/  PRMT R14, RZ, 0x7610, R14 ;  /* 0x00007610ff0e7816 */ /* 0x001fc6000000000e */
[----:B------:R0:W-:Y:S04]  /*1b10*/  STS.U16 [R9+UR9+0x1c00], R10 ;  /* 0x001c000a09007988 */ /* 0x0001e80008000409 */
[----:B------:R-:W-:Y:S04]  /*1b20*/  STS.U16 [R11+UR9+0x80], R44 ;  /* 0x0000802c0b007988 */ /* 0x000fe80008000409 */
[----:B------:R-:W-:Y:S01]  /*1b30*/  STS.U16 [R11+UR9+0x480], R50 ;  /* 0x000480320b007988 */ /* 0x000fe20008000409 */
[----:B0-----:R-:W-:-:S03]  /*1b40*/  PRMT R10, RZ, 0x7610, R10 ;  /* 0x00007610ff0a7816 */ /* 0x001fc6000000000a */
[----:B------:R-:W-:Y:S04]  /*1b50*/  STS.U16 [R11+UR9+0x880], R58 ;  /* 0x0008803a0b007988 */ /* 0x000fe80008000409 */
[----:B------:R0:W-:Y:S04]  /*1b60*/  STS.U16 [R11+UR9+0xc80], R5 ;  /* 0x000c80050b007988 */ /* 0x0001e80008000409 */
[----:B------:R1:W-:Y:S04]  /*1b70*/  STS.U16 [R11+UR9+0x1080], R7 ;  /* 0x001080070b007988 */ /* 0x0003e80008000409 */
[----:B------:R-:W-:Y:S01]  /*1b80*/  STS.U16 [R11+UR9+0x1480], R92 ;  /* 0x0014805c0b007988 */ /* 0x000fe20008000409 */
[----:B0-----:R-:W-:-:S03]  /*1b90*/  LOP3.LUT R5, R9, 0x40, RZ, 0x3c, !PT ;  /* 0x0000004009057812 */ /* 0x001fc600078e3cff */
[----:B------:R-:W-:Y:S01]  /*1ba0*/  STS.U16 [R11+UR9+0x1880], R29 ;  /* 0x0018801d0b007988 */ /* 0x000fe20008000409 */
[----:B-1----:R-:W-:-:S03]  /*1bb0*/  LOP3.LUT R7, R9, 0x50, RZ, 0x3c, !PT ;  /* 0x0000005009077812 */ /* 0x002fc600078e3cff */
[----:B------:R0:W-:Y:S04]  /*1bc0*/  STS.U16 [R11+UR9+0x1c80], R120 ;  /* 0x001c80780b007988 */ /* 0x0001e80008000409 */
[----:B------:R-:W-:Y:S04]  /*1bd0*/  STS.U16 [R13+UR9+0x100], R46 ;  /* 0x0001002e0d007988 */ /* 0x000fe80008000409 */
[----:B------:R-:W-:Y:S01]  /*1be0*/  STS.U16 [R13+UR9+0x500], R18 ;  /* 0x000500120d007988 */ /* 0x000fe20008000409 */
[----:B0-----:R-:W-:-:S03]  /*1bf0*/  PRMT R11, RZ, 0x7610, R11 ;  /* 0x00007610ff0b7816 */ /* 0x001fc6000000000b */
[----:B------:R-:W-:Y:S04]  /*1c00*/  STS.U16 [R13+UR9+0x900], R60 ;  /* 0x0009003c0d007988 */ /* 0x000fe80008000409 */
[----:B------:R-:W-:Y:S04]  /*1c10*/  STS.U16 [R13+UR9+0xd00], R74 ;  /* 0x000d004a0d007988 */ /* 0x000fe80008000409 */
[----:B------:R-:W-:Y:S04]  /*1c20*/  STS.U16 [R13+UR9+0x1100], R40 ;  /* 0x001100280d007988 */ /* 0x000fe80008000409 */
[----:B------:R0:W-:Y:S04]  /*1c30*/  STS.U16 [R13+UR9+0x1500], R17 ;  /* 0x001500110d007988 */ /* 0x0001e80008000409 */
[----:B------:R-:W-:Y:S04]  /*1c40*/  STS.U16 [R13+UR9+0x1900], R31 ;  /* 0x0019001f0d007988 */ /* 0x000fe80008000409 */
[----:B------:R1:W-:Y:S01]  /*1c50*/  STS.U16 [R13+UR9+0x1d00], R124 ;  /* 0x001d007c0d007988 */ /* 0x0003e20008000409 */
[----:B0-----:R-:W0:Y:S03]  /*1c60*/  LDC R17, c[0x0][0x3d8] ;  /* 0x0000f600ff117b82 */ /* 0x001e260000000800 */
[----:B------:R-:W-:Y:S04]  /*1c70*/  STS.U16 [R3+UR9+0x180], R24 ;  /* 0x0001801803007988 */ /* 0x000fe80008000409 */
[----:B------:R-:W-:Y:S01]  /*1c80*/  STS.U16 [R3+UR9+0x580], R52 ;  /* 0x0005803403007988 */ /* 0x000fe20008000409 */
[----:B-1----:R-:W-:-:S03]  /*1c90*/  PRMT R13, RZ, 0x7610, R13 ;  /* 0x00007610ff0d7816 */ /* 0x002fc6000000000d */
[----:B------:R-:W-:Y:S04]  /*1ca0*/  STS.U16 [R3+UR9+0x980], R62 ;  /* 0x0009803e03007988 */ /* 0x000fe80008000409 */
[----:B------:R-:W-:Y:S04]  /*1cb0*/  STS.U16 [R3+UR9+0xd80], R76 ;  /* 0x000d804c03007988 */ /* 0x000fe80008000409 */
[----:B------:R-:W-:Y:S04]  /*1cc0*/  STS.U16 [R3+UR9+0x1180], R43 ;  /* 0x0011802b03007988 */ /* 0x000fe80008000409 */
[----:B------:R-:W-:Y:S04]  /*1cd0*/  STS.U16 [R3+UR9+0x1580], R19 ;  /* 0x0015801303007988 */ /* 0x000fe80008000409 */
[----:B------:R-:W-:Y:S04]  /*1ce0*/  STS.U16 [R3+UR9+0x1980], R110 ;  /* 0x0019806e03007988 */ /* 0x000fe80008000409 */
[----:B------:R1:W-:Y:S04]  /*1cf0*/  STS.U16 [R3+UR9+0x1d80], R126 ;  /* 0x001d807e03007988 */ /* 0x0003e80008000409 */
[----:B------:R-:W-:Y:S04]  /*1d00*/  STS.U16 [R5+UR9+0x200], R48 ;  /* 0x0002003005007988 */ /* 0x000fe80008000409 */
[----:B------:R-:W-:Y:S01]  /*1d10*/  STS.U16 [R5+UR9+0x600], R28 ;  /* 0x0006001c05007988 */ /* 0x000fe20008000409 */
[----:B-1----:R-:W-:-:S02]  /*1d20*/  LOP3.LUT R3, R9, 0x60, RZ, 0x3c, !PT ;  /* 0x0000006009037812 */ /* 0x002fc400078e3cff */
[----:B------:R-:W-:Y:S01]  /*1d30*/  LOP3.LUT R9, R9, 0x70, RZ, 0x3c, !PT ;  /* 0x0000007009097812 */ /* 0x000fe200078e3cff */
[----:B------:R-:W-:Y:S04]  /*1d40*/  STS.U16 [R5+UR9+0xa00], R20 ;  /* 0x000a001405007988 */ /* 0x000fe80008000409 */
        /* <DEDUP_REMOVED lines=19> */
[----:B-1----:R-:W1:Y:S03]  /*1e80*/  LDC.64 R80, c[0x0][0x390] ;  /* 0x0000e400ff507b82 */ /* 0x002e660000000a00 */
        /* <DEDUP_REMOVED lines=9> */
[----:B------:R2:W-:Y:S01]  /*1f20*/  STS.U16 [R9+UR9+0x1f80], R22 ;  /* 0x001f801609007988 */ /* 0x0005e20008000409 */
[----:B------:R-:W-:Y:S01]  /*1f30*/  STTM.x64 tmem[UR10], RZ ;  /* 0x000000ff000079ed */ /* 0x000fe2000834000a */
[----:B------:R-:W4:Y:S02]  /*1f40*/  FENCE.VIEW.ASYNC.T ;  /* 0x00000000000073c6 */ /* 0x000f240000000200 */
[----:B----4-:R-:W-:Y:S01]  /*1f50*/  BAR.SYNC.DEFER_BLOCKING 0x0 ;  /* 0x0000000000007b1d */ /* 0x010fe20000010000 */
[----:B--2---:R-:W-:-:S05]  /*1f60*/  PRMT R9, RZ, 0x7610, R9 ;  /* 0x00007610ff097816 */ /* 0x004fca0000000009 */
[----:B------:R-:W2:Y:S02]  /*1f70*/  FENCE.VIEW.ASYNC.S ;  /* 0x00000000000073c6 */ /* 0x000ea40000000000 */
[----:B--2---:R2:W4:Y:S02]  /*1f80*/  @!UP1 SYNCS.EXCH.64 URZ, [UR9+0x5800], UR4 ;  /* 0x0058000409ff95b2 */ /* 0x0045240008000100 */
[----:B----4-:R-:W-:Y:S06]  /*1f90*/  BAR.SYNC.DEFER_BLOCKING 0x0 ;  /* 0x0000000000007b1d */ /* 0x010fec0000010000 */
[----:B------:R-:W4:Y:S04]  /*1fa0*/  @P0 LDG.E.U16 R8, desc[UR28][R108.64] ;  /* 0x0000001c6c080981 */ /* 0x000f28000c1e1500 */
[----:B------:R-:W4:Y:S04]  /*1fb0*/  @P0 LDG.E.U16 R12, desc[UR28][R100.64] ;  /* 0x0000001c640c0981 */ /* 0x000f28000c1e1500 */
[----:B------:R-:W4:Y:S04]  /*1fc0*/  @P0 LDG.E.U16 R11, desc[UR28][R106.64] ;  /* 0x0000001c6a0b0981 */ /* 0x000f28000c1e1500 */
[----:B------:R-:W4:Y:S04]  /*1fd0*/  @P0 LDG.E.U16 R13, desc[UR28][R98.64] ;  /* 0x0000001c620d0981 */ /* 0x000f28000c1e1500 */
[----:B------:R-:W4:Y:S04]  /*1fe0*/  @P0 LDG.E.U16 R10, desc[UR28][R104.64] ;  /* 0x0000001c680a0981 */ /* 0x000f28000c1e1500 */
[----:B------:R-:W4:Y:S04]  /*1ff0*/  @P0 LDG.E.U16 R14, desc[UR28][R96.64] ;  /* 0x0000001c600e0981 */ /* 0x000f28000c1e1500 */
[----:B------:R-:W4:Y:S04]  /*2000*/  @P0 LDG.E.U16 R9, desc[UR28][R102.64] ;  /* 0x0000001c66090981 */ /* 0x000f28000c1e1500 */
[----:B------:R-:W4:Y:S01]  /*2010*/  @P0 LDG.E.U16 R15, desc[UR28][R94.64] ;  /* 0x0000001c5e0f0981 */ /* 0x000f22000c1e1500 */
[--C-:B------:R-:W-:Y:S01]  /*2020*/  SHF.R.U32.HI R3, RZ, 0x4, R2.reuse ;  /* 0x00000004ff037819 */ /* 0x100fe20000011602 */
[----:B---3--:R-:W-:Y:S01]  /*2030*/  UIMAD UR6, UR8, UR6, URZ ;  /* 0x00000006080672a4 */ /* 0x008fe2000f8e02ff */
[----:B------:R-:W-:Y:S01]  /*2040*/  LOP3.LUT R4, R2, 0xf, RZ, 0xc0, !PT ;  /* 0x0000000f02047812 */ /* 0x000fe200078ec0ff */
[----:B------:R-:W-:Y:S01]  /*2050*/  VOTEU.ALL UP1, P6 ;  /* 0x0000000000ff7886 */ /* 0x000fe20003020000 */
[----:B------:R-:W-:Y:S01]  /*2060*/  SGXT.U32 R3, R3, 0x3 ;  /* 0x000000030303781a */ /* 0x000fe20000000000 */
[----:B------:R-:W-:Y:S01]  /*2070*/  USHF.L.U32 UR12, UR6, 0x1, URZ ;  /* 0x00000001060c7899 */ /* 0x000fe200080006ff */
[----:B------:R-:W-:Y:S01]  /*2080*/  SHF.R.S32.HI R69, RZ, 0x6, R2 ;  /* 0x00000006ff457819 */ /* 0x000fe20000011402 */
[----:B------:R-:W-:Y:S01]  /*2090*/  IMAD R4, R4, UR7, RZ ;  /* 0x0000000704047c24 */ /* 0x000fe2000f8e02ff */
[----:B------:R-:W-:Y:S01]  /*20a0*/  LEA.HI R2, R2, 0x38, RZ, 0x1c ;  /* 0x0000003802027811 */ /* 0x000fe200078fe0ff */
[-C--:B0-----:R-:W-:Y:S01]  /*20b0*/  IMAD R5, R3, R17.reuse, RZ ;  /* 0x0000001103057224 */ /* 0x081fe200078e02ff */
[----:B--2---:R-:W-:Y:S01]  /*20c0*/  UIMAD.WIDE UR4, UR6, 0x2, URZ ;  /* 0x00000002060478a5 */ /* 0x004fe2000f8e02ff */
[----:B------:R-:W-:Y:S01]  /*20d0*/  SGXT R69, R69, 0x1 ;  /* 0x000000014545781a */ /* 0x000fe20000000200 */
[----:B------:R-:W-:Y:S01]  /*20e0*/  UIADD3 UR17, UPT, UPT, UR9, 0x4800, URZ ;  /* 0x0000480009117890 */ /* 0x000fe2000fffe0ff */
[----:B------:R-:W-:Y:S01]  /*20f0*/  SHF.L.U32 R3, R4, 0x1, RZ ;  /* 0x0000000104037819 */ /* 0x000fe200000006ff */
[----:B------:R-:W-:Y:S01]  /*2100*/  IMAD R7, R2, R17, RZ ;  /* 0x0000001102077224 */ /* 0x000fe200078e02ff */
[----:B------:R-:W-:Y:S01]  /*2110*/  LEA R6, R17, R5, 0x3 ;  /* 0x0000000511067211 */ /* 0x000fe200078e18ff */
[----:B------:R-:W-:Y:S01]  /*2120*/  IMAD.HI R4, R4, 0x2, RZ ;  /* 0x0000000204047827 */ /* 0x000fe200078e02ff */
[----:B-1----:R-:W-:-:S02]  /*2130*/  IADD3 R80, P1, P2, R3, UR12, R80 ;  /* 0x0000000c03507c10 */ /* 0x002fc4000fa3e050 */
[C---:B------:R-:W-:Y:S02]  /*2140*/  LEA R2, R17.reuse, R6, 0x3 ;  /* 0x0000000611027211 */ /* 0x040fe400078e18ff */
[----:B------:R-:W-:Y:S02]  /*2150*/  IADD3.X R16, PT, PT, R4, UR5, R81, P1, P2 ;  /* 0x0000000504107c10 */ /* 0x000fe40008fe4451 */
[----:B------:R-:W-:Y:S02]  /*2160*/  LEA R3, R17, R2, 0x3 ;  /* 0x0000000211037211 */ /* 0x000fe400078e18ff */
[----:B------:R-:W-:Y:S01]  /*2170*/  LEA R92, P1, R5, R80, 0x1 ;  /* 0x00000050055c7211 */ /* 0x000fe200078208ff */
[----:B------:R-:W-:-:S04]  /*2180*/  @!UP0 UIADD3 UR4, UPT, UPT, -UR11, 0x100000, URZ ;  /* 0x001000000b048890 */ /* 0x000fc8000fffe1ff */
[----:B------:R-:W-:Y:S02]  /*2190*/  @!UP0 USHF.L.U32 UR5, UR4, 0xb, URZ ;  /* 0x0000000b04058899 */ /* 0x000fe400080006ff */
[----:B------:R-:W-:Y:S01]  /*21a0*/  @!UP0 USHF.L.U32 UR4, UR4, 0x1, URZ ;  /* 0x0000000104048899 */ /* 0x000fe200080006ff */
[----:B------:R-:W-:Y:S02]  /*21b0*/  LEA R4, R17, R3, 0x3 ;  /* 0x0000000311047211 */ /* 0x000fe400078e18ff */
[----:B------:R-:W-:Y:S02]  /*21c0*/  LEA R90, P2, R6, R80, 0x1 ;  /* 0x00000050065a7211 */ /* 0x000fe400078408ff */
[----:B------:R-:W-:Y:S02]  /*21d0*/  LEA.HI.X.SX32 R93, R5, R16, 0x1, P1 ;  /* 0x00000010055d7211 */ /* 0x000fe400008f0eff */
[----:B------:R-:W-:Y:S02]  /*21e0*/  LEA R88, P1, R2, R80, 0x1 ;  /* 0x0000005002587211 */ /* 0x000fe400078208ff */
[----:B------:R-:W-:-:S02]  /*21f0*/  LEA R5, R17, R4, 0x3 ;  /* 0x0000000411057211 */ /* 0x000fc400078e18ff */
[----:B------:R-:W-:Y:S01]  /*2200*/  LEA.HI.X.SX32 R91, R6, R16, 0x1, P2 ;  /* 0x00000010065b7211 */ /* 0x000fe200010f0eff */
[----:B------:R0:W1:Y:S01]  /*2210*/  @!UP1 SYNCS.EXCH.64 URZ, [UR9+0x5808], UR4 ;  /* 0x0058080409ff95b2 */ /* 0x0000620008000100 */
[-C--:B------:R-:W-:Y:S01]  /*2220*/  LEA R86, P2, R3, R80.reuse, 0x1 ;  /* 0x0000005003567211 */ /* 0x080fe200078408ff */
[----:B------:R-:W-:Y:S01]  /*2230*/  VOTEU.ALL UP1, P6 ;  /* 0x0000000000ff7886 */ /* 0x000fe20003020000 */
[----:B------:R-:W-:Y:S02]  /*2240*/  LEA R78, P3, R7, R80, 0x1 ;  /* 0x00000050074e7211 */ /* 0x000fe400078608ff */
[----:B------:R-:W-:Y:S02]  /*2250*/  LEA.HI.X.SX32 R89, R2, R16, 0x1, P1 ;  /* 0x0000001002597211 */ /* 0x000fe400008f0eff */
[----:B------:R-:W-:Y:S02]  /*2260*/  LEA R2, R17, R5, 0x3 ;  /* 0x0000000511027211 */ /* 0x000fe400078e18ff */
[----:B------:R-:W-:-:S02]  /*2270*/  LEA R84, P1, R4, R80, 0x1 ;  /* 0x0000005004547211 */ /* 0x000fc400078208ff */
[-C--:B------:R-:W-:Y:S02]  /*2280*/  LEA.HI.X.SX32 R87, R3, R16.reuse, 0x1, P2 ;  /* 0x0000001003577211 */ /* 0x080fe400010f0eff */
[----:B------:R-:W-:Y:S02]  /*2290*/  LOP3.LUT R69, R132, 0x90, R69, 0x78, !PT ;  /* 0x0000009084457812 */ /* 0x000fe400078e7845 */
[----:B------:R-:W-:Y:S02]  /*22a0*/  LEA.HI.X.SX32 R79, R7, R16, 0x1, P3 ;  /* 0x00000010074f7211 */ /* 0x000fe400018f0eff */
[-C--:B------:R-:W-:Y:S02]  /*22b0*/  LEA R82, P2, R5, R80.reuse, 0x1 ;  /* 0x0000005005527211 */ /* 0x080fe400078408ff */
[----:B------:R-:W-:Y:S02]  /*22c0*/  LEA R80, P3, R2, R80, 0x1 ;  /* 0x0000005002507211 */ /* 0x000fe400078608ff */
[----:B------:R-:W-:Y:S01]  /*22d0*/  LEA.HI.X.SX32 R85, R4, R16, 0x1, P1 ;  /* 0x0000001004557211 */ /* 0x000fe200008f0eff */
[----:B0-----:R-:W-:-:S04]  /*22e0*/  @!UP0 UIADD3 UR4, UPT, UPT, -UR11, 0x100000, URZ ;  /* 0x001000000b048890 */ /* 0x001fc8000fffe1ff */
[----:B------:R-:W-:Y:S02]  /*22f0*/  @!UP0 USHF.L.U32 UR5, UR4, 0xb, URZ ;  /* 0x0000000b04058899 */ /* 0x000fe400080006ff */
[----:B------:R-:W-:Y:S02]  /*2300*/  @!UP0 USHF.L.U32 UR4, UR4, 0x1, URZ ;  /* 0x0000000104048899 */ /* 0x000fe400080006ff */
[----:B------:R-:W-:Y:S01]  /*2310*/  UIADD3 UR11, UPT, UPT, UR31, 0x40, URZ ;  /* 0x000000401f0b7890 */ /* 0x000fe2000fffe0ff */
[----:B------:R-:W-:Y:S02]  /*2320*/  ISETP.EQ.U32.AND P1, PT, RZ, UR19, P0 ;  /* 0x00000013ff007c0c */ /* 0x000fe40008722070 */
[C---:B------:R-:W-:Y:S02]  /*2330*/  LOP3.LUT R68, R69.reuse, 0x20, RZ, 0x3c, !PT ;  /* 0x0000002045447812 */ /* 0x040fe400078e3cff */
[----:B------:R-:W-:Y:S02]  /*2340*/  LEA.HI.X.SX32 R81, R2, R16, 0x1, P3 ;  /* 0x0000001002517211 */ /* 0x000fe400018f0eff */
[----:B------:R-:W-:-:S02]  /*2350*/  LOP3.LUT R3, R69, 0x40, RZ, 0x3c, !PT ;  /* 0x0000004045037812 */ /* 0x000fc400078e3cff */
[----:B------:R-:W-:Y:S02]  /*2360*/  LOP3.LUT R2, R69, 0x60, RZ, 0x3c, !PT ;  /* 0x0000006045027812 */ /* 0x000fe400078e3cff */
[----:B------:R-:W-:Y:S02]  /*2370*/  LEA.HI.X.SX32 R83, R5, R16, 0x1, P2 ;  /* 0x0000001005537211 */ /* 0x000fe400010f0eff */
[----:B------:R-:W-:Y:S02]  /*2380*/  PRMT R20, RZ, 0x7610, R20 ;  /* 0x00007610ff147816 */ /* 0x000fe40000000014 */
[----:B------:R-:W-:Y:S02]  /*2390*/  PRMT R22, RZ, 0x7610, R22 ;  /* 0x00007610ff167816 */ /* 0x000fe40000000016 */
[----:B------:R-:W-:Y:S02]  /*23a0*/  PRMT R118, RZ, 0x7610, R118 ;  /* 0x00007610ff767816 */ /* 0x000fe40000000076 */
[----:B------:R-:W-:-:S02]  /*23b0*/  PRMT R120, RZ, 0x7610, R120 ;  /* 0x00007610ff787816 */ /* 0x000fc40000000078 */
[----:B------:R-:W-:Y:S02]  /*23c0*/  PRMT R122, RZ, 0x7610, R122 ;  /* 0x00007610ff7a7816 */ /* 0x000fe4000000007a */
[----:B------:R-:W-:Y:S02]  /*23d0*/  PRMT R112, RZ, 0x7610, R112 ;  /* 0x00007610ff707816 */ /* 0x000fe40000000070 */
[----:B------:R-:W-:Y:S02]  /*23e0*/  PRMT R114, RZ, 0x7610, R114 ;  /* 0x00007610ff727816 */ /* 0x000fe40000000072 */
[----:B------:R-:W-:Y:S01]  /*23f0*/  PRMT R116, RZ, 0x7610, R116 ;  /* 0x00007610ff747816 */ /* 0x000fe20000000074 */
[----:B----4-:R0:W-:Y:S04]  /*2400*/  STS.U16 [R69+UR9+0x4000], R8 ;  /* 0x0040000845007988 */ /* 0x0101e80008000409 */
[----:B------:R0:W-:Y:S04]  /*2410*/  STS.U16 [R69+UR9+0x4400], R12 ;  /* 0x0044000c45007988 */ /* 0x0001e80008000409 */
[----:B------:R0:W-:Y:S04]  /*2420*/  STS.U16 [R68+UR9+0x4100], R11 ;  /* 0x0041000b44007988 */ /* 0x0001e80008000409 */
[----:B------:R0:W-:Y:S04]  /*2430*/  STS.U16 [R68+UR9+0x4500], R13 ;  /* 0x0045000d44007988 */ /* 0x0001e80008000409 */
[----:B------:R0:W-:Y:S04]  /*2440*/  STS.U16 [R3+UR9+0x4200], R10 ;  /* 0x0042000a03007988 */ /* 0x0001e80008000409 */
[----:B------:R0:W-:Y:S04]  /*2450*/  STS.U16 [R3+UR9+0x4600], R14 ;  /* 0x0046000e03007988 */ /* 0x0001e80008000409 */
[----:B------:R0:W-:Y:S04]  /*2460*/  STS.U16 [R2+UR9+0x4300], R9 ;  /* 0x0043000902007988 */ /* 0x0001e80008000409 */
[----:B------:R0:W-:Y:S01]  /*2470*/  STS.U16 [R2+UR9+0x4700], R15 ;  /* 0x0047000f02007988 */ /* 0x0001e20008000409 */
[----:B-1----:R1:W-:Y:S06]  /*2480*/  MEMBAR.ALL.CTA ;  /* 0x0000000000007992 */ /* 0x0023ec0000008000 */
[----:B-1----:R-:W-:Y:S04]  /*2490*/  FENCE.VIEW.ASYNC.S ;  /* 0x00000000000073c6 */ /* 0x002fe80000000000 */
[----:B------:R-:W1:Y:S02]  /*24a0*/  FENCE.VIEW.ASYNC.S ;  /* 0x00000000000073c6 */ /* 0x000e640000000000 */
[----:B-1----:R0:W1:Y:S02]  /*24b0*/  @!UP1 SYNCS.EXCH.64 URZ, [UR9+0x4800], UR4 ;  /* 0x0048000409ff95b2 */ /* 0x0020640008000100 */
[----:B-1----:R-:W-:Y:S06]  /*24c0*/  BAR.SYNC.DEFER_BLOCKING 0x0 ;  /* 0x0000000000007b1d */ /* 0x002fec0000010000 */
[----:B0-----:R-:W-:Y:S05]  /*24d0*/  @!P1 BRA `(.L_x_6) ;  /* 0x0000000000889947 */ /* 0x001fea0003800000 */
[----:B------:R-:W-:Y:S02]  /*24e0*/  UIADD3 UR4, UPT, UPT, UR9, 0x4000, URZ ;  /* 0x0000400009047890 */ /* 0x000fe4000fffe0ff */
[----:B------:R-:W-:Y:S02]  /*24f0*/  USHF.R.U32.HI UR12, URZ, 0x4, UR9 ;  /* 0x00000004ff0c7899 */ /* 0x000fe40008011609 */
[----:B------:R-:W-:Y:S02]  /*2500*/  USHF.R.U32.HI UR4, URZ, 0x4, UR4 ;  /* 0x00000004ff047899 */ /* 0x000fe40008011604 */
[----:B------:R-:W-:Y:S02]  /*2510*/  USGXT.U32 UR12, UR12, 0xe ;  /* 0x0000000e0c0c789a */ /* 0x000fe40008000000 */
[----:B------:R-:W-:Y:S02]  /*2520*/  USGXT.U32 UR14, UR4, 0xe ;  /* 0x0000000e040e789a */ /* 0x000fe40008000000 */
[----:B------:R-:W-:-:S02]  /*2530*/  UIADD3 UR34, UP1, UPT, UR12, 0x2000080, URZ ;  /* 0x020000800c227890 */ /* 0x000fc4000ff3e0ff */
[----:B------:R-:W-:Y:S01]  /*2540*/  UIADD3 UR32, UP2, UPT, UR14, 0x2, URZ ;  /* 0x000000020e207890 */ /* 0x000fe2000ff5e0ff */
[----:B------:R-:W-:Y:S01]  /*2550*/  UMOV UR4, URZ ;  /* 0x000000ff00047c82 */ /* 0x000fe20008000000 */
[----:B------:R-:W-:Y:S01]  /*2560*/  UMOV UR5, URZ ;  /* 0x000000ff00057c82 */ /* 0x000fe20008000000 */
[----:B------:R-:W-:Y:S02]  /*2570*/  UIADD3.X UR35, UPT, UPT, UR4, 0x40004040, URZ, UP1, !UPT ;  /* 0x4000404004237890 */ /* 0x000fe40008ffe4ff */
[----:B------:R-:W-:Y:S02]  /*2580*/  UIADD3.X UR33, UPT, UPT, UR5, 0x40004040, URZ, UP2, !UPT ;  /* 0x4000404005217890 */ /* 0x000fe400097fe4ff */
[----:B------:R-:W-:Y:S02]  /*2590*/  ULOP3.LUT UR12, UR12, 0x2000000, URZ, 0xfc, !UPT ;  /* 0x020000000c0c7892 */ /* 0x000fe4000f8efcff */
[----:B------:R-:W-:Y:S02]  /*25a0*/  UIADD3.64 UR20, UPT, UPT, UR34, 0x80, URZ ;  /* 0x0000008022147897 */ /* 0x000fe4000fffe0ff */
[----:B------:R-:W-:-:S02]  /*25b0*/  UIADD3.64 UR22, UPT, UPT, UR32, 0x2, URZ ;  /* 0x0000000220167897 */ /* 0x000fc4000fffe0ff */
[----:B------:R-:W-:Y:S02]  /*25c0*/  UIADD3.64 UR24, UPT, UPT, UR34, 0x100, URZ ;  /* 0x0000010022187897 */ /* 0x000fe4000fffe0ff */
[----:B------:R-:W-:Y:S01]  /*25d0*/  UIADD3.64 UR26, UPT, UPT, UR32, 0x4, URZ ;  /* 0x00000004201a7897 */ /* 0x000fe2000fffe0ff */
[----:B------:R-:W-:Y:S01]  /*25e0*/  UMOV UR36, 0x0 ;  /* 0x0000000000247882 */ /* 0x000fe20000000000 */
[----:B------:R-:W-:Y:S01]  /*25f0*/  UMOV UR37, 0x8048010 ;  /* 0x0804801000257882 */ /* 0x000fe20000000000 */
[----:B------:R-:W-:Y:S01]  /*2600*/  UMOV UR13, 0x40004040 ;  /* 0x40004040000d7882 */ /* 0x000fe20000000000 */
[----:B------:R-:W-:Y:S01]  /*2610*/  UMOV UR15, 0x40004040 ;  /* 0x40004040000f7882 */ /* 0x000fe20000000000 */
[----:B------:R-:W-:Y:S01]  /*2620*/  UMOV UR38, 0x0 ;  /* 0x0000000000267882 */ /* 0x000fe20000000000 */
[----:B------:R-:W-:Y:S01]  /*2630*/  UMOV UR39, 0x8048010 ;  /* 0x0804801000277882 */ /* 0x000fe20000000000 */
[----:B------:R-:W-:Y:S01]  /*2640*/  UMOV UR40, 0x0 ;  /* 0x0000000000287882 */ /* 0x000fe20000000000 */
[----:B------:R-:W-:Y:S01]  /*2650*/  UMOV UR41, 0x8048010 ;  /* 0x0804801000297882 */ /* 0x000fe20000000000 */
[----:B------:R-:W-:Y:S01]  /*2660*/  UMOV UR4, UR17 ;  /* 0x0000001100047c82 */ /* 0x000fe20008000000 */
[----:B------:R0:W-:Y:S01]  /*2670*/  UTCHMMA gdesc[UR12], gdesc[UR14], tmem[UR11], tmem[UR36], idesc[UR37], !UPT ;  /* 0x00ff240e0c0075ea */ /* 0x0001e2000f80000b */
[----:B------:R-:W-:Y:S01]  /*2680*/  UMOV UR42, 0x0 ;  /* 0x00000000002a7882 */ /* 0x000fe20000000000 */
[----:B------:R-:W-:Y:S01]  /*2690*/  UMOV UR43, 0x8048010 ;  /* 0x08048010002b7882 */ /* 0x000fe20000000000 */
[----:B------:R0:W-:Y:S01]  /*26a0*/  UTCHMMA gdesc[UR34], gdesc[UR32], tmem[UR11], tmem[UR38], idesc[UR39], UPT ;  /* 0x00ff2620220075ea */ /* 0x0001e2000b80000b */
[----:B------:R-:W-:Y:S01]  /*26b0*/  UMOV UR4, UR4 ;  /* 0x0000000400047c82 */ /* 0x000fe20008000000 */
[----:B------:R0:W-:Y:S01]  /*26c0*/  UTCHMMA gdesc[UR20], gdesc[UR22], tmem[UR11], tmem[UR40], idesc[UR41], UPT ;  /* 0x00ff2816140075ea */ /* 0x0001e2000b80000b */
[----:B------:R0:W-:Y:S01]  /*26d0*/  UTCHMMA gdesc[UR24], gdesc[UR26], tmem[UR11], tmem[UR42], idesc[UR43], UPT ;  /* 0x00ff2a1a180075ea */ /* 0x0001e2000b80000b */
[----:B------:R0:W-:Y:S01]  /*26e0*/  UTCBAR [UR4], URZ ;  /* 0x000000ff040073e9 */ /* 0x0001e200080000ff */
[----:B------:R-:W-:Y:S01]  /*26f0*/  NOP ;  /* 0x0000000000007918 */ /* 0x000fe20000000000 */
.L_x_6:
[----:B------:R-:W-:Y:S05]  /*2700*/  @!P0 BRA `(.L_x_7) ;  /* 0x0000000000088947 */ /* 0x000fea0003800000 */
[----:B------:R-:W1:Y:S02]  /*2710*/  SYNCS.PHASECHK.TRANS64.TRYWAIT P2, [UR9+0x4800], RZ ;  /* 0x004800ffff0075a7 */ /* 0x000e640008041109 */
[----:B-1----:R-:W-:Y:S05]  /*2720*/  @!P2 BRA `(.L_x_8) ;  /* 0x0000005000a0a947 */ /* 0x002fea0003800000 */
.L_x_7:
[----:B------:R-:W-:Y:S06]  /*2730*/  BAR.SYNC.DEFER_BLOCKING 0x0 ;  /* 0x0000000000007b1d */ /* 0x000fec0000010000 */
[----:B0-----:R-:W0:Y:S01]  /*2740*/  LDCU UR4, c[0x0][0x3a8] ;  /* 0x00007500ff0477ac */ /* 0x001e220008000800 */
[----:B------:R-:W0:Y:S01]  /*2750*/  LDTM.x16 R4, tmem[UR10+0x40] ;  /* 0x0000400a000479ee */ /* 0x000e220008240000 */
[----:B------:R-:W1:Y:S01]  /*2760*/  @!P6 SYNCS.CCTL.IV [UR9+0x4800] ;  /* 0x00480000ff00e9b1 */ /* 0x000e620008000009 */
[----:B------:R-:W-:Y:S01]  /*2770*/  NOP ;  /* 0x0000000000007918 */ /* 0x000fe20000000000 */
[----:B------:R2:W5:Y:S04]  /*2780*/  @P0 LDG.E.U16 R20, desc[UR28][R92.64] ;  /* 0x0000001c5c140981 */ /* 0x000568000c1e1500 */
[----:B------:R2:W5:Y:S04]  /*2790*/  @P0 LDG.E.U16 R22, desc[UR28][R90.64] ;  /* 0x0000001c5a160981 */ /* 0x000568000c1e1500 */
[----:B------:R2:W5:Y:S04]  /*27a0*/  @P0 LDG.E.U16 R118, desc[UR28][R88.64] ;  /* 0x0000001c58760981 */ /* 0x000568000c1e1500 */
[----:B------:R2:W5:Y:S04]  /*27b0*/  @P0 LDG.E.U16 R120, desc[UR28][R86.64] ;  /* 0x0000001c56780981 */ /* 0x000568000c1e1500 */
[----:B------:R2:W5:Y:S04]  /*27c0*/  @P0 LDG.E.U16 R122, desc[UR28][R84.64] ;  /* 0x0000001c547a0981 */ /* 0x000568000c1e1500 */
[----:B------:R2:W5:Y:S04]  /*27d0*/  @P0 LDG.E.U16 R112, desc[UR28][R82.64] ;  /* 0x0000001c52700981 */ /* 0x000568000c1e1500 */
[----:B------:R2:W5:Y:S04]  /*27e0*/  @P0 LDG.E.U16 R114, desc[UR28][R80.64] ;  /* 0x0000001c50720981 */ /* 0x000568000c1e1500 */
[----:B------:R2:W5:Y:S01]  /*27f0*/  @P0 LDG.E.U16 R116, desc[UR28][R78.64] ;  /* 0x0000001c4e740981 */ /* 0x000562000c1e1500 */
[----:B0-----:R-:W-:Y:S01]  /*2800*/  FMUL R4, R4, UR4 ;  /* 0x0000000404047c20 */ /* 0x001fe20008400000 */
[----:B------:R-:W-:Y:S01]  /*2810*/  ISETP.GT.AND P4, PT, R73, -0x1, PT ;  /* 0xffffffff4900780c */ /* 0x000fe20003f84270 */
[----:B------:R-:W-:Y:S01]  /*2820*/  FMUL R5, R5, UR4 ;  /* 0x0000000405057c20 */ /* 0x000fe20008400000 */
[----:B------:R-:W-:Y:S01]  /*2830*/  FMUL R6, R6, UR4 ;  /* 0x0000000406067c20 */ /* 0x000fe20008400000 */
[C---:B------:R-:W-:Y:S01]  /*2840*/  ISETP.GT.AND P3, PT, R0.reuse, RZ, PT ;  /* 0x000000ff0000720c */ /* 0x040fe20003f64270 */
[----:B------:R-:W-:Y:S01]  /*2850*/  FMUL R7, R7, UR4 ;  /* 0x0000000407077c20 */ /* 0x000fe20008400000 */
[----:B------:R-:W-:Y:S01]  /*2860*/  ISETP.GT.AND P2, PT, R0, 0x1, PT ;  /* 0x000000010000780c */ /* 0x000fe20003f44270 */
[----:B------:R-:W-:Y:S01]  /*2870*/  FMUL R8, R8, UR4 ;  /* 0x0000000408087c20 */ /* 0x000fe20008400000 */
[----:B------:R-:W-:Y:S01]  /*2880*/  FSEL R21, R4, -INF , P4 ;  /* 0xff80000004157808 */ /* 0x000fe20002000000 */
        /* <DEDUP_REMOVED lines=17> */
[----:B------:R-:W-:Y:S01]  /*29a0*/  FMNMX3 R4, R21, R5, R6, !PT ;  /* 0x0000000515047276 */ /* 0x000fe20007800006 */
[----:B------:R-:W-:Y:S01]  /*29b0*/  FMUL R18, R18, UR4 ;  /* 0x0000000412127c20 */ /* 0x000fe20008400000 */
[----:B------:R-:W-:Y:S01]  /*29c0*/  ISETP.GT.AND P3, PT, R0, 0x6, PT ;  /* 0x000000060000780c */ /* 0x000fe20003f64270 */
[----:B------:R-:W-:Y:S01]  /*29d0*/  FMUL R19, R19, UR4 ;  /* 0x0000000413137c20 */ /* 0x000fe20008400000 */
[----:B------:R-:W-:-:S02]  /*29e0*/  FSEL R9, R9, -INF , P2 ;  /* 0xff80000009097808 */ /* 0x000fc40001000000 */
[----:B------:R-:W-:Y:S02]  /*29f0*/  ISETP.GT.AND P2, PT, R0, 0x7, PT ;  /* 0x000000070000780c */ /* 0x000fe40003f44270 */
[----:B------:R-:W-:Y:S02]  /*2a00*/  FSEL R10, R10, -INF , P4 ;  /* 0xff8000000a0a7808 */ /* 0x000fe40002000000 */
[----:B------:R-:W-:Y:S02]  /*2a10*/  FMNMX3 R4, R4, R7, R8, !PT ;  /* 0x0000000704047276 */ /* 0x000fe40007800008 */
[C---:B------:R-:W-:Y:S02]  /*2a20*/  ISETP.GT.AND P4, PT, R0.reuse, 0x8, PT ;  /* 0x000000080000780c */ /* 0x040fe40003f84270 */
[----:B------:R-:W-:Y:S02]  /*2a30*/  FSEL R11, R11, -INF , P3 ;  /* 0xff8000000b0b7808 */ /* 0x000fe40001800000 */
[----:B------:R-:W-:-:S02]  /*2a40*/  ISETP.GT.AND P3, PT, R0, 0x9, PT ;  /* 0x000000090000780c */ /* 0x000fc40003f64270 */
[----:B------:R-:W-:Y:S02]  /*2a50*/  FSEL R12, R12, -INF , P2 ;  /* 0xff8000000c0c7808 */ /* 0x000fe40001000000 */
[----:B------:R-:W-:Y:S02]  /*2a60*/  FMNMX3 R4, R4, R9, R10, !PT ;  /* 0x0000000904047276 */ /* 0x000fe4000780000a */
[C---:B------:R-:W-:Y:S02]  /*2a70*/  ISETP.GT.AND P2, PT, R0.reuse, 0xa, PT ;  /* 0x0000000a0000780c */ /* 0x040fe40003f44270 */
[----:B------:R-:W-:Y:S02]  /*2a80*/  FSEL R13, R13, -INF , P4 ;  /* 0xff8000000d0d7808 */ /* 0x000fe40002000000 */
[----:B------:R-:W-:Y:S02]  /*2a90*/  ISETP.GT.AND P4, PT, R0, 0xb, PT ;  /* 0x0000000b0000780c */ /* 0x000fe40003f84270 */
[----:B------:R-:W-:-:S02]  /*2aa0*/  FSEL R14, R14, -INF , P3 ;  /* 0xff8000000e0e7808 */ /* 0x000fc40001800000 */
[----:B------:R-:W-:Y:S02]  /*2ab0*/  FMNMX3 R4, R4, R11, R12, !PT ;  /* 0x0000000b04047276 */ /* 0x000fe4000780000c */
[----:B------:R-:W-:Y:S02]  /*2ac0*/  FSEL R15, R15, -INF , P2 ;  /* 0xff8000000f0f7808 */ /* 0x000fe40001000000 */
[C---:B------:R-:W-:Y:S02]  /*2ad0*/  ISETP.GT.AND P3, PT, R0.reuse, 0xc, PT ;  /* 0x0000000c0000780c */ /* 0x040fe40003f64270 */
[----:B------:R-:W-:Y:S02]  /*2ae0*/  ISETP.GT.AND P2, PT, R0, 0xd, PT ;  /* 0x0000000d0000780c */ /* 0x000fe40003f44270 */
[----:B------:R-:W-:Y:S02]  /*2af0*/  FSEL R16, R16, -INF , P4 ;  /* 0xff80000010107808 */ /* 0x000fe40002000000 */
[----:B------:R-:W-:-:S02]  /*2b00*/  FMNMX3 R4, R4, R13, R14, !PT ;  /* 0x0000000d04047276 */ /* 0x000fc4000780000e */
[----:B------:R-:W-:Y:S02]  /*2b10*/  ISETP.GT.AND P4, PT, R0, 0xe, PT ;  /* 0x0000000e0000780c */ /* 0x000fe40003f84270 */
[----:B------:R-:W-:Y:S02]  /*2b20*/  FSEL R17, R17, -INF , P3 ;  /* 0xff80000011117808 */ /* 0x000fe40001800000 */
[----:B------:R-:W-:Y:S02]  /*2b30*/  FSEL R18, R18, -INF , P2 ;  /* 0xff80000012127808 */ /* 0x000fe40001000000 */
[----:B------:R-:W-:Y:S02]  /*2b40*/  FMNMX3 R4, R4, R15, R16, !PT ;  /* 0x0000000f04047276 */ /* 0x000fe40007800010 */
[----:B------:R-:W-:Y:S02]  /*2b50*/  FSEL R19, R19, -INF , P4 ;  /* 0xff80000013137808 */ /* 0x000fe40002000000 */
[----:B------:R-:W-:-:S04]  /*2b60*/  FMNMX3 R4, R4, R17, R18, !PT ;  /* 0x0000001104047276 */ /* 0x000fc80007800012 */
[----:B------:R-:W-:-:S05]  /*2b70*/  FMNMX3 R76, R4, -INF , R19, !PT ;  /* 0xff800000044c7876 */ /* 0x000fca0007800013 */
[--C-:B------:R-:W-:Y:S01]  /*2b80*/  FADD R5, R5, -R76.reuse ;  /* 0x8000004c05057221 */ /* 0x100fe20000000000 */
[--C-:B------:R-:W-:Y:S01]  /*2b90*/  FADD R21, R21, -R76.reuse ;  /* 0x8000004c15157221 */ /* 0x100fe20000000000 */
[--C-:B------:R-:W-:Y:S01]  /*2ba0*/  FADD R6, R6, -R76.reuse ;  /* 0x8000004c06067221 */ /* 0x100fe20000000000 */
[--C-:B------:R-:W-:Y:S01]  /*2bb0*/  FADD R7, R7, -R76.reuse ;  /* 0x8000004c07077221 */ /* 0x100fe20000000000 */
[----:B------:R-:W-:Y:S01]  /*2bc0*/  FMUL R5, R5, 1.4426950216293334961 ;  /* 0x3fb8aa3b05057820 */ /* 0x000fe20000400000 */
[----:B------:R-:W-:Y:S01]  /*2bd0*/  FMUL R21, R21, 1.4426950216293334961 ;  /* 0x3fb8aa3b15157820 */ /* 0x000fe20000400000 */
[----:B------:R-:W-:Y:S01]  /*2be0*/  FMUL R6, R6, 1.4426950216293334961 ;  /* 0x3fb8aa3b06067820 */ /* 0x000fe20000400000 */
[----:B------:R-:W-:Y:S01]  /*2bf0*/  FMUL R7, R7, 1.4426950216293334961 ;  /* 0x3fb8aa3b07077820 */ /* 0x000fe20000400000 */
[--C-:B------:R-:W-:Y:S01]  /*2c00*/  FADD R8, R8, -R76.reuse ;  /* 0x8000004c08087221 */ /* 0x100fe20000000000 */
[----:B------:R-:W-:Y:S01]  /*2c10*/  MUFU.EX2 R4, R21 ;  /* 0x0000001500047308 */ /* 0x000fe20000000800 */
[--C-:B------:R-:W-:Y:S01]  /*2c20*/  FADD R9, R9, -R76.reuse ;  /* 0x8000004c09097221 */ /* 0x100fe20000000000 */
[--C-:B------:R-:W-:Y:S01]  /*2c30*/  FADD R10, R10, -R76.reuse ;  /* 0x8000004c0a0a7221 */ /* 0x100fe20000000000 */
[----:B------:R-:W-:Y:S01]  /*2c40*/  FMUL R8, R8, 1.4426950216293334961 ;  /* 0x3fb8aa3b08087820 */ /* 0x000fe20000400000 */
[--C-:B------:R-:W-:Y:S01]  /*2c50*/  FADD R11, R11, -R76.reuse ;  /* 0x8000004c0b0b7221 */ /* 0x100fe20000000000 */
[----:B------:R-:W-:Y:S01]  /*2c60*/  FMUL R9, R9, 1.4426950216293334961 ;  /* 0x3fb8aa3b09097820 */ /* 0x000fe20000400000 */
[----:B------:R-:W-:Y:S01]  /*2c70*/  FMUL R10, R10, 1.4426950216293334961 ;  /* 0x3fb8aa3b0a0a7820 */ /* 0x000fe20000400000 */
[--C-:B------:R-:W-:Y:S01]  /*2c80*/  FADD R12, R12, -R76.reuse ;  /* 0x8000004c0c0c7221 */ /* 0x100fe20000000000 */
[----:B------:R-:W0:Y:S01]  /*2c90*/  MUFU.EX2 R5, R5 ;  /* 0x0000000500057308 */ /* 0x000e220000000800 */
[----:B------:R-:W-:Y:S01]  /*2ca0*/  FMUL R11, R11, 1.4426950216293334961 ;  /* 0x3fb8aa3b0b0b7820 */ /* 0x000fe20000400000 */
[--C-:B------:R-:W-:Y:S01]  /*2cb0*/  FADD R13, R13, -R76.reuse ;  /* 0x8000004c0d0d7221 */ /* 0x100fe20000000000 */
[----:B------:R-:W-:Y:S01]  /*2cc0*/  FMUL R12, R12, 1.4426950216293334961 ;  /* 0x3fb8aa3b0c0c7820 */ /* 0x000fe20000400000 */
[--C-:B------:R-:W-:Y:S01]  /*2cd0*/  FADD R14, R14, -R76.reuse ;  /* 0x8000004c0e0e7221 */ /* 0x100fe20000000000 */
[--C-:B------:R-:W-:Y:S01]  /*2ce0*/  FADD R15, R15, -R76.reuse ;  /* 0x8000004c0f0f7221 */ /* 0x100fe20000000000 */
[----:B------:R-:W-:Y:S01]  /*2cf0*/  FMUL R13, R13, 1.4426950216293334961 ;  /* 0x3fb8aa3b0d0d7820 */ /* 0x000fe20000400000 */
[--C-:B------:R-:W-:Y:S01]  /*2d00*/  FADD R16, R16, -R76.reuse ;  /* 0x8000004c10107221 */ /* 0x100fe20000000000 */
[----:B------:R-:W3:Y:S01]  /*2d10*/  MUFU.EX2 R6, R6 ;  /* 0x0000000600067308 */ /* 0x000ee20000000800 */
[--C-:B------:R-:W-:Y:S01]  /*2d20*/  FADD R17, R17, -R76.reuse ;  /* 0x8000004c11117221 */ /* 0x100fe20000000000 */
[--C-:B------:R-:W-:Y:S01]  /*2d30*/  FADD R18, R18, -R76.reuse ;  /* 0x8000004c12127221 */ /* 0x100fe20000000000 */
[----:B------:R-:W-:Y:S01]  /*2d40*/  FADD R19, R19, -R76 ;  /* 0x8000004c13137221 */ /* 0x000fe20000000000 */
[----:B------:R-:W-:Y:S01]  /*2d50*/  FMUL R14, R14, 1.4426950216293334961 ;  /* 0x3fb8aa3b0e0e7820 */ /* 0x000fe20000400000 */
[----:B------:R-:W-:Y:S01]  /*2d60*/  FMUL R15, R15, 1.4426950216293334961 ;  /* 0x3fb8aa3b0f0f7820 */ /* 0x000fe20000400000 */
[----:B------:R-:W-:Y:S01]  /*2d70*/  FMUL R16, R16, 1.4426950216293334961 ;  /* 0x3fb8aa3b10107820 */ /* 0x000fe20000400000 */
[----:B------:R-:W-:Y:S01]  /*2d80*/  FMUL R17, R17, 1.4426950216293334961 ;  /* 0x3fb8aa3b11117820 */ /* 0x000fe20000400000 */
[----:B------:R-:W4:Y:S01]  /*2d90*/  MUFU.EX2 R7, R7 ;  /* 0x0000000700077308 */ /* 0x000f220000000800 */
[----:B0-----:R-:W-:Y:S01]  /*2da0*/  FADD R21, R4, R5 ;  /* 0x0000000504157221 */ /* 0x001fe20000000000 */
[----:B------:R-:W-:Y:S01]  /*2db0*/  FMUL R18, R18, 1.4426950216293334961 ;  /* 0x3fb8aa3b12127820 */ /* 0x000fe20000400000 */
[----:B------:R-:W-:Y:S01]  /*2dc0*/  FMUL R19, R19, 1.4426950216293334961 ;  /* 0x3fb8aa3b13137820 */ /* 0x000fe20000400000 */
[----:B------:R-:W-:-:S04]  /*2dd0*/  F2FP.F16.F32.PACK_AB R4, R5, R4 ;  /* 0x000000040504723e */ /* 0x000fc800000000ff */
[----:B------:R-:W0:Y:S01]  /*2de0*/  MUFU.EX2 R8, R8 ;  /* 0x0000000800087308 */ /* 0x000e220000000800 */
[----:B---3--:R-:W-:-:S07]  /*2df0*/  FADD R24, R6, R21 ;  /* 0x0000001506187221 */ /* 0x008fce0000000000 */
[----:B------:R-:W3:Y:S01]  /*2e00*/  MUFU.EX2 R9, R9 ;  /* 0x0000000900097308 */ /* 0x000ee20000000800 */
[C---:B----4-:R-:W-:Y:S01]  /*2e10*/  FADD R21, R7.reuse, R24 ;  /* 0x0000001807157221 */ /* 0x050fe20000000000 */
[----:B------:R-:W-:-:S06]  /*2e20*/  F2FP.F16.F32.PACK_AB R5, R7, R6 ;  /* 0x000000060705723e */ /* 0x000fcc00000000ff */
[----:B------:R-:W-:Y:S01]  /*2e30*/  MUFU.EX2 R10, R10 ;  /* 0x0000000a000a7308 */ /* 0x000fe20000000800 */
[----:B0-----:R-:W-:-:S07]  /*2e40*/  FADD R24, R8, R21 ;  /* 0x0000001508187221 */ /* 0x001fce0000000000 */
[----:B------:R-:W0:Y:S01]  /*2e50*/  MUFU.EX2 R11, R11 ;  /* 0x0000000b000b7308 */ /* 0x000e220000000800 */
[C---:B---3--:R-:W-:Y:S01]  /*2e60*/  FADD R21, R9.reuse, R24 ;  /* 0x0000001809157221 */ /* 0x048fe20000000000 */
[----:B------:R-:W-:-:S06]  /*2e70*/  F2FP.F16.F32.PACK_AB R6, R9, R8 ;  /* 0x000000080906723e */ /* 0x000fcc00000000ff */
[----:B------:R-:W-:Y:S08]  /*2e80*/  MUFU.EX2 R12, R12 ;  /* 0x0000000c000c7308 */ /* 0x000ff00000000800 */
[----:B------:R-:W3:Y:S01]  /*2e90*/  MUFU.EX2 R13, R13 ;  /* 0x0000000d000d7308 */ /* 0x000ee20000000800 */
[----:B0-----:R-:W-:-:S07]  /*2ea0*/  F2FP.F16.F32.PACK_AB R7, R11, R10 ;  /* 0x0000000a0b07723e */ /* 0x001fce00000000ff */
[----:B------:R-:W-:Y:S08]  /*2eb0*/  MUFU.EX2 R14, R14 ;  /* 0x0000000e000e7308 */ /* 0x000ff00000000800 */
[----:B------:R-:W0:Y:S01]  /*2ec0*/  MUFU.EX2 R15, R15 ;  /* 0x0000000f000f7308 */ /* 0x000e220000000800 */
[----:B---3--:R-:W-:-:S07]  /*2ed0*/  F2FP.F16.F32.PACK_AB R8, R13, R12 ;  /* 0x0000000c0d08723e */ /* 0x008fce00000000ff */
[----:B------:R3:W-:Y:S08]  /*2ee0*/  MUFU.EX2 R77, R16 ;  /* 0x00000010004d7308 */ /* 0x0007f00000000800 */
[----:B------:R4:W1:Y:S01]  /*2ef0*/  MUFU.EX2 R74, R17 ;  /* 0x00000011004a7308 */ /* 0x0008620000000800 */
[----:B---3--:R-:W-:Y:S01]  /*2f00*/  FADD R16, R10, R21 ;  /* 0x000000150a107221 */ /* 0x008fe20000000000 */
[----:B0-----:R-:W-:-:S03]  /*2f10*/  F2FP.F16.F32.PACK_AB R9, R15, R14 ;  /* 0x0000000e0f09723e */ /* 0x001fc600000000ff */
[----:B------:R-:W-:-:S03]  /*2f20*/  FADD R21, R11, R16 ;  /* 0x000000100b157221 */ /* 0x000fc60000000000 */
[----:B------:R-:W-:Y:S01]  /*2f30*/  MUFU.EX2 R75, R18 ;  /* 0x00000012004b7308 */ /* 0x000fe20000000800 */
[----:B------:R-:W-:-:S04]  /*2f40*/  FADD R16, R12, R21 ;  /* 0x000000150c107221 */ /* 0x000fc80000000000 */
[----:B----4-:R-:W-:-:S03]  /*2f50*/  FADD R17, R13, R16 ;  /* 0x000000100d117221 */ /* 0x010fc60000000000 */
[----:B------:R-:W0:Y:S01]  /*2f60*/  MUFU.EX2 R72, R19 ;  /* 0x0000001300487308 */ /* 0x000e220000000800 */
[----:B------:R-:W-:Y:S01]  /*2f70*/  FADD R12, R14, R17 ;  /* 0x000000110e0c7221 */ /* 0x000fe20000000000 */
[----:B-1----:R-:W-:Y:S02]  /*2f80*/  F2FP.F16.F32.PACK_AB R10, R74, R77 ;  /* 0x0000004d4a0a723e */ /* 0x002fe400000000ff */
[----:B0-----:R-:W-:Y:S01]  /*2f90*/  F2FP.F16.F32.PACK_AB R11, R72, R75 ;  /* 0x0000004b480b723e */ /* 0x001fe200000000ff */
[----:B--2---:R-:W-:Y:S06]  /*2fa0*/  @!P0 BRA `(.L_x_9) ;  /* 0x0000000000048947 */ /* 0x004fec0003800000 */
[----:B------:R0:W-:Y:S02]  /*2fb0*/  STTM.x8 tmem[UR10+0x50], R4 ;  /* 0x00005004000079ed */ /* 0x0001e400081c000a */
.L_x_9:
[----:B-----5:R-:W-:Y:S01]  /*2fc0*/  STS.U16 [R69+UR9+0x4000], R20 ;  /* 0x0040001445007988 */ /* 0x020fe20008000409 */
[----:B0-----:R-:W-:Y:S01]  /*2fd0*/  FADD R4, -R76, -INF ;  /* 0xff8000004c047421 */ /* 0x001fe20000000100 */
[----:B------:R-:W-:Y:S02]  /*2fe0*/  FADD R124, R15, R12 ;  /* 0x0000000c0f7c7221 */ /* 0x000fe40000000000 */
[----:B------:R0:W-:Y:S01]  /*2ff0*/  STS.U16 [R69+UR9+0x4100], R22 ;  /* 0x0041001645007988 */ /* 0x0001e20008000409 */
[----:B------:R-:W-:Y:S01]  /*3000*/  FMUL R110, R4, 1.4426950216293334961 ;  /* 0x3fb8aa3b046e7820 */ /* 0x000fe20000400000 */
[----:B------:R-:W-:Y:S02]  /*3010*/  FADD R77, R77, R124 ;  /* 0x0000007c4d4d7221 */ /* 0x000fe40000000000 */
[----:B------:R1:W-:Y:S03]  /*3020*/  STS.U16 [R69+UR9+0x4200], R118 ;  /* 0x0042007645007988 */ /* 0x0003e60008000409 */
[----:B------:R-:W2:Y:S01]  /*3030*/  MUFU.EX2 R110, R110 ;  /* 0x0000006e006e7308 */ /* 0x000ea20000000800 */
[----:B------:R1:W-:Y:S04]  /*3040*/  STS.U16 [R69+UR9+0x4300], R120 ;  /* 0x0043007845007988 */ /* 0x0003e80008000409 */
[----:B------:R1:W-:Y:S04]  /*3050*/  STS.U16 [R69+UR9+0x4400], R122 ;  /* 0x0044007a45007988 */ /* 0x0003e80008000409 */
[----:B------:R1:W-:Y:S04]  /*3060*/  STS.U16 [R69+UR9+0x4500], R112 ;  /* 0x0045007045007988 */ /* 0x0003e80008000409 */
[----:B------:R1:W-:Y:S04]  /*3070*/  STS.U16 [R69+UR9+0x4600], R114 ;  /* 0x0046007245007988 */ /* 0x0003e80008000409 */
[----:B------:R1:W-:Y:S01]  /*3080*/  STS.U16 [R69+UR9+0x4700], R116 ;  /* 0x0047007445007988 */ /* 0x0003e20008000409 */
[----:B------:R-:W3:Y:S02]  /*3090*/  FENCE.VIEW.ASYNC.T ;  /* 0x00000000000073c6 */ /* 0x000ee40000000200 */
[----:B---3--:R-:W-:Y:S06]  /*30a0*/  BAR.SYNC.DEFER_BLOCKING 0x0 ;  /* 0x0000000000007b1d */ /* 0x008fec0000010000 */
[----:B0-----:R-:W0:Y:S01]  /*30b0*/  LDTM.x64 R4, tmem[UR10] ;  /* 0x0000000a000479ee */ /* 0x001e220008340000 */
[----:B------:R-:W-:Y:S01]  /*30c0*/  NOP ;  /* 0x0000000000007918 */ /* 0x000fe20000000000 */
[----:B-12---:R-:W-:Y:S05]  /*30d0*/  @!P0 BRA `(.L_x_10) ;  /* 0x0000000400048947 */ /* 0x006fea0003800000 */
[C---:B0-----:R-:W-:Y:S01]  /*30e0*/  FMUL R4, R110.reuse, R4 ;  /* 0x000000046e047220 */ /* 0x041fe20000400000 */
[C---:B------:R-:W-:Y:S01]  /*30f0*/  FMUL R5, R110.reuse, R5 ;  /* 0x000000056e057220 */ /* 0x040fe20000400000 */
        /* <DEDUP_REMOVED lines=61> */
[----:B------:R-:W-:-:S04]  /*34d0*/  FMUL R67, R110, R67 ;  /* 0x000000436e437220 */ /* 0x000fc80000400000 */
[----:B------:R1:W-:Y:S03]  /*34e0*/  STTM.x64 tmem[UR10], R4 ;  /* 0x00000004000079ed */ /* 0x0003e6000834000a */
.L_x_10:
[----:B0-----:R-:W0:Y:S02]  /*34f0*/  FENCE.VIEW.ASYNC.T ;  /* 0x00000000000073c6 */ /* 0x001e240000000200 */
[----:B0-----:R-:W-:Y:S01]  /*3500*/  BAR.SYNC.DEFER_BLOCKING 0x0 ;  /* 0x0000000000007b1d */ /* 0x001fe20000010000 */
[----:B------:R-:W-:Y:S01]  /*3510*/  FADD R74, R74, R77 ;  /* 0x0000004d4a4a7221 */ /* 0x000fe20000000000 */
[----:B------:R-:W-:Y:S01]  /*3520*/  UIADD3 UR6, UPT, UPT, UR9, 0x5800, URZ ;  /* 0x0000580009067890 */ /* 0x000fe2000fffe0ff */
[----:B------:R-:W-:Y:S01]  /*3530*/  FSEL R117, R76, -INF , P0 ;  /* 0xff8000004c757808 */ /* 0x000fe20000000000 */
[----:B------:R-:W-:Y:S01]  /*3540*/  UIADD3 UR40, UPT, UPT, UR31, 0x50, URZ ;  /* 0x000000501f287890 */ /* 0x000fe2000fffe0ff */
[----:B------:R-:W-:-:S04]  /*3550*/  FADD R75, R75, R74 ;  /* 0x0000004a4b4b7221 */ /* 0x000fc80000000000 */
[----:B------:R-:W-:-:S04]  /*3560*/  FADD R75, R72, R75 ;  /* 0x0000004b484b7221 */ /* 0x000fc80000000000 */
[----:B------:R-:W-:-:S05]  /*3570*/  FADD R75, R110, R75 ;  /* 0x0000004b6e4b7221 */ /* 0x000fca0000000000 */
[----:B------:R-:W-:Y:S01]  /*3580*/  FSEL R72, R75, 1, P0 ;  /* 0x3f8000004b487808 */ /* 0x000fe20000000000 */
[----:B------:R0:W-:Y:S06]  /*3590*/  MEMBAR.ALL.CTA ;  /* 0x0000000000007992 */ /* 0x0001ec0000008000 */
[----:B0-----:R-:W0:Y:S02]  /*35a0*/  FENCE.VIEW.ASYNC.S ;  /* 0x00000000000073c6 */ /* 0x001e240000000000 */
[----:B0-----:R-:W-:Y:S06]  /*35b0*/  BAR.SYNC.DEFER_BLOCKING 0x0 ;  /* 0x0000000000007b1d */ /* 0x001fec0000010000 */
[----:B------:R-:W-:Y:S05]  /*35c0*/  @!P1 BRA `(.L_x_11) ;  /* 0x0000000000449947 */ /* 0x000fea0003800000 */
[----:B------:R-:W-:Y:S01]  /*35d0*/  UIADD3 UR4, UPT, UPT, UR9, 0x4000, URZ ;  /* 0x0000400009047890 */ /* 0x000fe2000fffe0ff */
[----:B------:R-:W-:Y:S01]  /*35e0*/  BSSY.RECONVERGENT B0, `(.L_x_12) ;  /* 0x000000e000007945 */ /* 0x000fe20003800200 */
[----:B------:R-:W-:Y:S02]  /*35f0*/  ELECT P0, URZ, PT ;  /* 0x0000000000ff782f */ /* 0x000fe40003800000 */
[----:B------:R-:W-:Y:S01]  /*3600*/  USHF.R.U32.HI UR4, URZ, 0x4, UR4 ;  /* 0x00000004ff047899 */ /* 0x000fe20008011604 */
[----:B------:R-:W-:Y:S01]  /*3610*/  UMOV UR12, 0x0 ;  /* 0x00000000000c7882 */ /* 0x000fe20000000000 */
[----:B------:R-:W-:Y:S02]  /*3620*/  UMOV UR13, 0x8100010 ;  /* 0x08100010000d7882 */ /* 0x000fe40000000000 */
[----:B------:R-:W-:Y:S01]  /*3630*/  USGXT.U32 UR4, UR4, 0xe ;  /* 0x0000000e0404789a */ /* 0x000fe20008000000 */
[----:B------:R-:W-:-:S08]  /*3640*/  UMOV UR5, 0xc0004010 ;  /* 0xc000401000057882 */ /* 0x000fd00000000000 */
[----:B------:R0:W-:Y:S01]  /*3650*/  UTCHMMA tmem[UR40], gdesc[UR4], tmem[UR31], tmem[UR12], idesc[UR13], UPT ;  /* 0x00ff0c04280079ea */ /* 0x0001e2000b80001f */
[----:B------:R-:W-:Y:S05]  /*3660*/  @!P0 BRA `(.L_x_13) ;  /* 0x0000000000148947 */ /* 0x000fea0003800000 */
[----:B0-----:R-:W-:Y:S01]  /*3670*/  UMOV UR4, UR6 ;  /* 0x0000000600047c82 */ /* 0x001fe20008000000 */
[----:B------:R-:W-:Y:S02]  /*3680*/  UMOV UR5, URZ ;  /* 0x000000ff00057c82 */ /* 0x000fe40008000000 */
[----:B------:R-:W-:Y:S02]  /*3690*/  UMOV UR4, UR4 ;  /* 0x0000000400047c82 */ /* 0x000fe40008000000 */
[----:B------:R2:W-:Y:S01]  /*36a0*/  UTCBAR [UR4], URZ ;  /* 0x000000ff040073e9 */ /* 0x0005e200080000ff */
[----:B------:R-:W-:Y:S02]  /*36b0*/  NOP ;  /* 0x0000000000007918 */ /* 0x000fe40000000000 */
.L_x_13:
[----:B0-2---:R-:W-:Y:S05]  /*36c0*/  BSYNC.RECONVERGENT B0 ;  /* 0x0000000000007941 */ /* 0x005fea0003800200 */
.L_x_12:
[----:B------:R-:W-:Y:S05]  /*36d0*/  BRA `(.L_x_14) ;  /* 0x0000000000087947 */ /* 0x000fea0003800000 */
.L_x_11:
[----:B------:R-:W-:-:S13]  /*36e0*/  ISETP.GE.AND P0, PT, R73, RZ, PT ;  /* 0x000000ff4900720c */ /* 0x000fda0003f06270 */
[----:B------:R-:W-:Y:S05]  /*36f0*/  @!P0 BRA `(.L_x_15) ;  /* 0x0000001800908947 */ /* 0x000fea0003800000 */
.L_x_14:
[----:B------:R-:W-:Y:S01]  /*3700*/  USHF.R.U32.HI UR12, URZ, 0x4, UR9 ;  /* 0x00000004ff0c7899 */ /* 0x000fe20008011609 */
[----:B------:R-:W-:Y:S01]  /*3710*/  SHF.L.U32 R71, R71, 0x4, RZ ;  /* 0x0000000447477819 */ /* 0x000fe200000006ff */
[----:B------:R-:W-:Y:S01]  /*3720*/  USHF.R.U32.HI UR18, URZ, 0x4, UR17 ;  /* 0x00000004ff127899 */ /* 0x000fe20008011611 */
[----:B-1----:R-:W-:Y:S01]  /*3730*/  HFMA2 R20, -RZ, RZ, 0, 0 ;  /* 0x00000000ff147431 */ /* 0x002fe200000001ff */
[----:B------:R-:W-:Y:S01]  /*3740*/  USGXT.U32 UR12, UR12, 0xe ;  /* 0x0000000e0c0c789a */ /* 0x000fe20008000000 */
[----:B------:R-:W-:Y:S01]  /*3750*/  IADD3 R73, PT, PT, R73, 0x70, RZ ;  /* 0x0000007049497810 */ /* 0x000fe20007ffe0ff */
[----:B------:R-:W-:Y:S01]  /*3760*/  USGXT.U32 UR18, UR18, 0xe ;  /* 0x0000000e1212789a */ /* 0x000fe20008000000 */
[----:B------:R-:W-:Y:S01]  /*3770*/  MOV R74, RZ ;  /* 0x000000ff004a7202 */ /* 0x000fe20000000f00 */
[----:B------:R-:W-:Y:S01]  /*3780*/  ULOP3.LUT UR20, UR12, 0x2000000, URZ, 0xfc, !UPT ;  /* 0x020000000c147892 */ /* 0x000fe2000f8efcff */
[----:B------:R-:W-:Y:S01]  /*3790*/  MOV R76, R71 ;  /* 0x00000047004c7202 */ /* 0x000fe20000000f00 */
[----:B------:R-:W-:-:S02]  /*37a0*/  USHF.L.U32 UR16, UR7, 0x4, URZ ;  /* 0x0000000407107899 */ /* 0x000fc400080006ff */
[----:B------:R-:W-:Y:S02]  /*37b0*/  UIADD3 UR12, UP3, UPT, UR12, 0x2000080, URZ ;  /* 0x020000800c0c7890 */ /* 0x000fe4000ff7e0ff */
[----:B------:R-:W-:Y:S02]  /*37c0*/  UIADD3 UR14, UP2, UPT, UR18, 0x2, URZ ;  /* 0x00000002120e7890 */ /* 0x000fe4000ff5e0ff */
[----:B------:R-:W-:Y:S01]  /*37d0*/  UIADD3 UR7, UPT, UPT, UR9, 0x5000, URZ ;  /* 0x0000500009077890 */ /* 0x000fe2000fffe0ff */
[----:B------:R-:W-:Y:S01]  /*37e0*/  MOV R75, UR16 ;  /* 0x00000010004b7c02 */ /* 0x000fe20008000f00 */
[----:B------:R-:W-:Y:S01]  /*37f0*/  UMOV UR5, URZ ;  /* 0x000000ff00057c82 */ /* 0x000fe20008000000 */
[----:B------:R-:W-:Y:S01]  /*3800*/  UMOV UR4, URZ ;  /* 0x000000ff00047c82 */ /* 0x000fe20008000000 */
[----:B------:R-:W-:Y:S02]  /*3810*/  UIADD3.X UR13, UPT, UPT, UR5, 0x40004040, URZ, UP3, !UPT ;  /* 0x40004040050d7890 */ /* 0x000fe40009ffe4ff */
[----:B------:R-:W-:-:S02]  /*3820*/  UIADD3.X UR15, UPT, UPT, UR4, 0x40004040, URZ, UP2, !UPT ;  /* 0x40004040040f7890 */ /* 0x000fc400097fe4ff */
[----:B------:R-:W-:Y:S02]  /*3830*/  USHF.R.U32.HI UR7, URZ, 0x4, UR7 ;  /* 0x00000004ff077899 */ /* 0x000fe40008011607 */
[----:B------:R-:W-:Y:S02]  /*3840*/  UIADD3 UR32, UP2, UPT, UR12, 0x80, URZ ;  /* 0x000000800c207890 */ /* 0x000fe4000ff5e0ff */
[----:B------:R-:W-:Y:S02]  /*3850*/  UIADD3 UR34, UP3, UPT, UR12, 0x100, URZ ;  /* 0x000001000c227890 */ /* 0x000fe4000ff7e0ff */
[----:B------:R-:W-:Y:S01]  /*3860*/  UISETP.NE.U32.AND UP1, UPT, UR19, URZ, UPT ;  /* 0x000000ff1300728c */ /* 0x000fe2000bf25070 */
[----:B------:R-:W-:Y:S01]  /*3870*/  UMOV UR17, 0x1 ;  /* 0x0000000100117882 */ /* 0x000fe20000000000 */
[----:B------:R-:W0:Y:S01]  /*3880*/  LDCU UR41, c[0x0][0x3a8] ;  /* 0x00007500ff2977ac */ /* 0x000e220008000800 */
[----:B------:R-:W-:Y:S02]  /*3890*/  USGXT.U32 UR22, UR7, 0xe ;  /* 0x0000000e0716789a */ /* 0x000fe40008000000 */
[----:B------:R-:W-:-:S02]  /*38a0*/  UIADD3.X UR33, UPT, UPT, UR13, URZ, URZ, UP2, !UPT ;  /* 0x000000ff0d217290 */ /* 0x000fc400097fe4ff */
[----:B------:R-:W-:Y:S02]  /*38b0*/  UIADD3.X UR35, UPT, UPT, UR13, URZ, URZ, UP3, !UPT ;  /* 0x000000ff0d237290 */ /* 0x000fe40009ffe4ff */
[----:B------:R-:W-:Y:S02]  /*38c0*/  UIADD3.64 UR36, UPT, UPT, UR14, 0x2, URZ ;  /* 0x000000020e247897 */ /* 0x000fe4000fffe0ff */
[----:B------:R-:W-:Y:S01]  /*38d0*/  UIADD3.64 UR38, UPT, UPT, UR14, 0x4, URZ ;  /* 0x000000040e267897 */ /* 0x000fe2000fffe0ff */
[----:B------:R-:W-:-:S11]  /*38e0*/  UMOV UR30, UR6 ;  /* 0x00000006001e7c82 */ /* 0x000fd60008000000 */
.L_x_20:
[----:B------:R-:W-:-:S04]  /*38f0*/  IMAD.WIDE R4, R76, 0x2, R108 ;  /* 0x000000024c047825 */ /* 0x000fc800078e026c */
[C---:B------:R-:W-:Y:S02]  /*3900*/  IMAD.WIDE R12, R76.reuse, 0x2, R100 ;  /* 0x000000024c0c7825 */ /* 0x040fe400078e0264 */
[----:B------:R-:W2:Y:S02]  /*3910*/  LDG.E.U16 R4, desc[UR28][R4.64] ;  /* 0x0000001c04047981 */ /* 0x000ea4000c1e1500 */
[C---:B------:R-:W-:Y:S02]  /*3920*/  IMAD.WIDE R6, R76.reuse, 0x2, R106 ;  /* 0x000000024c067825 */ /* 0x040fe400078e026a */
[----:B------:R-:W3:Y:S02]  /*3930*/  LDG.E.U16 R12, desc[UR28][R12.64] ;  /* 0x0000001c0c0c7981 */ /* 0x000ee4000c1e1500 */
[C---:B------:R-:W-:Y:S02]  /*3940*/  IMAD.WIDE R14, R76.reuse, 0x2, R98 ;  /* 0x000000024c0e7825 */ /* 0x040fe400078e0262 */
[----:B------:R-:W4:Y:S02]  /*3950*/  LDG.E.U16 R7, desc[UR28][R6.64] ;  /* 0x0000001c06077981 */ /* 0x000f24000c1e1500 */
[----:B------:R-:W-:-:S02]  /*3960*/  IMAD.WIDE R8, R76, 0x2, R104 ;  /* 0x000000024c087825 */ /* 0x000fc400078e0268 */
[----:B------:R-:W5:Y:S02]  /*3970*/  LDG.E.U16 R15, desc[UR28][R14.64] ;  /* 0x0000001c0e0f7981 */ /* 0x000f64000c1e1500 */
[C---:B------:R-:W-:Y:S02]  /*3980*/  IMAD.WIDE R16, R76.reuse, 0x2, R96 ;  /* 0x000000024c107825 */ /* 0x040fe400078e0260 */
[----:B------:R-:W5:Y:S02]  /*3990*/  LDG.E.U16 R8, desc[UR28][R8.64] ;  /* 0x0000001c08087981 */ /* 0x000f64000c1e1500 */
[C---:B------:R-:W-:Y:S02]  /*39a0*/  IMAD.WIDE R10, R76.reuse, 0x2, R102 ;  /* 0x000000024c0a7825 */ /* 0x040fe400078e0266 */
[----:B------:R-:W5:Y:S02]  /*39b0*/  LDG.E.U16 R16, desc[UR28][R16.64] ;  /* 0x0000001c10107981 */ /* 0x000f64000c1e1500 */
[----:B------:R-:W-:-:S02]  /*39c0*/  IMAD.WIDE R18, R76, 0x2, R94 ;  /* 0x000000024c127825 */ /* 0x000fc400078e025e */
[----:B------:R-:W5:Y:S04]  /*39d0*/  LDG.E.U16 R11, desc[UR28][R10.64] ;  /* 0x0000001c0a0b7981 */ /* 0x000f68000c1e1500 */
[----:B------:R-:W5:Y:S01]  /*39e0*/  LDG.E.U16 R19, desc[UR28][R18.64] ;  /* 0x0000001c12137981 */ /* 0x000f62000c1e1500 */
[----:B------:R-:W-:Y:S02]  /*39f0*/  UMOV UR6, 0x1 ;  /* 0x0000000100067882 */ /* 0x000fe40000000000 */
[----:B------:R-:W-:-:S04]  /*3a00*/  @!UP0 UIADD3 UR6, UPT, UPT, -UR6, 0x100000, URZ ;  /* 0x0010000006068890 */ /* 0x000fc8000fffe1ff */
[----:B------:R-:W-:Y:S02]  /*3a10*/  @!UP0 USHF.L.U32 UR7, UR6, 0xb, URZ ;  /* 0x0000000b06078899 */ /* 0x000fe400080006ff */
[----:B------:R-:W-:Y:S01]  /*3a20*/  @!UP0 USHF.L.U32 UR6, UR6, 0x1, URZ ;  /* 0x0000000106068899 */ /* 0x000fe200080006ff */
[----:B------:R-:W-:Y:S01]  /*3a30*/  VOTEU.ALL UP2, P6 ;  /* 0x0000000000ff7886 */ /* 0x000fe20003040000 */
[----:B--2---:R1:W-:Y:S04]  /*3a40*/  STS.U16 [R69+UR9+0x4800], R4 ;  /* 0x0048000445007988 */ /* 0x0043e80008000409 */
[----:B---3--:R1:W-:Y:S04]  /*3a50*/  STS.U16 [R69+UR9+0x4c00], R12 ;  /* 0x004c000c45007988 */ /* 0x0083e80008000409 */
[----:B----4-:R1:W-:Y:S04]  /*3a60*/  STS.U16 [R68+UR9+0x4900], R7 ;  /* 0x0049000744007988 */ /* 0x0103e80008000409 */
[----:B-----5:R1:W-:Y:S04]  /*3a70*/  STS.U16 [R68+UR9+0x4d00], R15 ;  /* 0x004d000f44007988 */ /* 0x0203e80008000409 */
[----:B------:R1:W-:Y:S04]  /*3a80*/  STS.U16 [R3+UR9+0x4a00], R8 ;  /* 0x004a000803007988 */ /* 0x0003e80008000409 */
[----:B------:R1:W-:Y:S04]  /*3a90*/  STS.U16 [R3+UR9+0x4e00], R16 ;  /* 0x004e001003007988 */ /* 0x0003e80008000409 */
[----:B------:R1:W-:Y:S04]  /*3aa0*/  STS.U16 [R2+UR9+0x4b00], R11 ;  /* 0x004b000b02007988 */ /* 0x0003e80008000409 */
[----:B------:R1:W-:Y:S01]  /*3ab0*/  STS.U16 [R2+UR9+0x4f00], R19 ;  /* 0x004f001302007988 */ /* 0x0003e20008000409 */
[----:B------:R2:W-:Y:S06]  /*3ac0*/  MEMBAR.ALL.CTA ;  /* 0x0000000000007992 */ /* 0x0005ec0000008000 */
[----:B--2---:R-:W-:Y:S04]  /*3ad0*/  FENCE.VIEW.ASYNC.S ;  /* 0x00000000000073c6 */ /* 0x004fe80000000000 */
[----:B------:R-:W2:Y:S02]  /*3ae0*/  FENCE.VIEW.ASYNC.S ;  /* 0x00000000000073c6 */ /* 0x000ea40000000000 */
[----:B--2---:R1:W2:Y:S02]  /*3af0*/  @!UP2 SYNCS.EXCH.64 URZ, [UR9+0x5810], UR6 ;  /* 0x0058100609ffa5b2 */ /* 0x0042a40008000100 */
[----:B--2---:R-:W-:Y:S06]  /*3b00*/  BAR.SYNC.DEFER_BLOCKING 0x0 ;  /* 0x0000000000007b1d */ /* 0x004fec0000010000 */
[----:B-1----:R-:W-:Y:S05]  /*3b10*/  BRA.U UP1, `(.L_x_16) ;  /* 0x00000001014c7547 */ /* 0x002fea000b800000 */
[----:B------:R-:W-:Y:S01]  /*3b20*/  UIADD3 UR6, UPT, UPT, UR9, 0x5810, URZ ;  /* 0x0000581009067890 */ /* 0x000fe2000fffe0ff */
        /* <DEDUP_REMOVED lines=8> */
[----:B------:R1:W-:Y:S01]  /*3bb0*/  UTCHMMA gdesc[UR20], gdesc[UR18], tmem[UR11], tmem[UR24], idesc[UR25], !UPT ;  /* 0x00ff1812140075ea */ /* 0x0003e2000f80000b */
[----:B------:R-:W-:Y:S01]  /*3bc0*/  UMOV UR7, URZ ;  /* 0x000000ff00077c82 */ /* 0x000fe20008000000 */
        /* <DEDUP_REMOVED lines=8> */
.L_x_16:
[----:B------:R-:W2:Y:S01]  /*3c50*/  SYNCS.PHASECHK.TRANS64.TRYWAIT P0, [UR9+0x5810], RZ ;  /* 0x005810ffff0075a7 */ /* 0x000ea20008001109 */
[----:B------:R-:W-:Y:S01]  /*3c60*/  SHF.L.U32 R22, R20, 0x1f, RZ ;  /* 0x0000001f14167819 */ /* 0x000fe200000006ff */
[----:B--2---:R-:W-:Y:S06]  /*3c70*/  @!P0 BRA `(.L_x_17) ;  /* 0x0000003c00588947 */ /* 0x004fec0003800000 */
.L_x_25:
[----:B------:R-:W-:Y:S01]  /*3c80*/  BAR.SYNC.DEFER_BLOCKING 0x0 ;  /* 0x0000000000007b1d */ /* 0x000fe20000010000 */
[----:B------:R-:W-:-:S04]  /*3c90*/  IMAD.WIDE R20, R75, 0x2, R92 ;  /* 0x000000024b147825 */ /* 0x000fc800078e025c */
[C---:B------:R-:W-:Y:S01]  /*3ca0*/  IMAD.WIDE R120, R75.reuse, 0x2, R90 ;  /* 0x000000024b787825 */ /* 0x040fe200078e025a */
[----:B------:R-:W2:Y:S03]  /*3cb0*/  LDTM.x16 R4, tmem[UR10+0x40] ;  /* 0x0000400a000479ee */ /* 0x000ea60008240000 */
[----:B------:R-:W-:Y:S01]  /*3cc0*/  IMAD.WIDE R122, R75, 0x2, R88 ;  /* 0x000000024b7a7825 */ /* 0x000fe200078e0258 */
[----:B------:R-:W2:Y:S01]  /*3cd0*/  @!P6 SYNCS.CCTL.IV [UR9+0x5810] ;  /* 0x00581000ff00e9b1 */ /* 0x000ea20008000009 */
[----:B------:R-:W-:Y:S01]  /*3ce0*/  NOP ;  /* 0x0000000000007918 */ /* 0x000fe20000000000 */
[----:B--2---:R-:W2:Y:S02]  /*3cf0*/  SYNCS.PHASECHK.TRANS64.TRYWAIT P0, [UR30], R22 ;  /* 0x00000016ff0075a7 */ /* 0x004ea4000800111e */
[----:B--2---:R-:W-:Y:S05]  /*3d00*/  @!P0 BRA `(.L_x_18) ;  /* 0x0000003c00408947 */ /* 0x004fea0003800000 */
.L_x_26:
[C---:B------:R-:W-:Y:S01]  /*3d10*/  IMAD.WIDE R124, R75.reuse, 0x2, R86 ;  /* 0x000000024b7c7825 */ /* 0x040fe200078e0256 */
[----:B------:R2:W3:Y:S03]  /*3d20*/  LDG.E.U16 R20, desc[UR28][R20.64] ;  /* 0x0000001c14147981 */ /* 0x0004e6000c1e1500 */
[C---:B------:R-:W-:Y:S01]  /*3d30*/  IMAD.WIDE R128, R75.reuse, 0x2, R84 ;  /* 0x000000024b807825 */ /* 0x040fe200078e0254 */
[----:B------:R-:W4:Y:S03]  /*3d40*/  LDG.E.U16 R120, desc[UR28][R120.64] ;  /* 0x0000001c78787981 */ /* 0x000f26000c1e1500 */
[C---:B------:R-:W-:Y:S01]  /*3d50*/  IMAD.WIDE R130, R75.reuse, 0x2, R82 ;  /* 0x000000024b827825 */ /* 0x040fe200078e0252 */
[----:B------:R-:W5:Y:S03]  /*3d60*/  LDG.E.U16 R122, desc[UR28][R122.64] ;  /* 0x0000001c7a7a7981 */ /* 0x000f66000c1e1500 */
[C---:B------:R-:W-:Y:S01]  /*3d70*/  IMAD.WIDE R136, R75.reuse, 0x2, R80 ;  /* 0x000000024b887825 */ /* 0x040fe200078e0250 */
[----:B------:R1:W3:Y:S03]  /*3d80*/  LDG.E.U16 R124, desc[UR28][R124.64] ;  /* 0x0000001c7c7c7981 */ /* 0x0002e6000c1e1500 */
[----:B------:R-:W-:Y:S01]  /*3d90*/  IMAD.WIDE R138, R75, 0x2, R78 ;  /* 0x000000024b8a7825 */ /* 0x000fe200078e024e */
[----:B------:R-:W3:Y:S04]  /*3da0*/  LDG.E.U16 R128, desc[UR28][R128.64] ;  /* 0x0000001c80807981 */ /* 0x000ee8000c1e1500 */
[----:B------:R-:W3:Y:S04]  /*3db0*/  LDG.E.U16 R130, desc[UR28][R130.64] ;  /* 0x0000001c82827981 */ /* 0x000ee8000c1e1500 */
[----:B------:R-:W3:Y:S04]  /*3dc0*/  LDG.E.U16 R136, desc[UR28][R136.64] ;  /* 0x0000001c88887981 */ /* 0x000ee8000c1e1500 */
[----:B------:R-:W3:Y:S01]  /*3dd0*/  LDG.E.U16 R138, desc[UR28][R138.64] ;  /* 0x0000001c8a8a7981 */ /* 0x000ee2000c1e1500 */
[----:B-1----:R-:W-:-:S02]  /*3de0*/  UIADD3 UR19, UP6, UPT, UR4, 0x12, URZ ;  /* 0x0000001204137890 */ /* 0x002fc4000ffde0ff */
[----:B------:R-:W-:Y:S02]  /*3df0*/  UIADD3 UR23, UP2, UPT, UR4, 0x13, URZ ;  /* 0x0000001304177890 */ /* 0x000fe4000ff5e0ff */
[----:B------:R-:W-:Y:S02]  /*3e00*/  UIADD3 UR25, UP3, UPT, UR4, 0x14, URZ ;  /* 0x0000001404197890 */ /* 0x000fe4000ff7e0ff */
[----:B------:R-:W-:Y:S02]  /*3e10*/  UIADD3.X UR21, UPT, UPT, URZ, UR5, URZ, UP6, !UPT ;  /* 0x00000005ff157290 */ /* 0x000fe4000b7fe4ff */
[----:B------:R-:W-:Y:S02]  /*3e20*/  UIADD3 UR42, UP6, UPT, UR4, 0x1f, URZ ;  /* 0x0000001f042a7890 */ /* 0x000fe4000ffde0ff */
[----:B------:R-:W-:Y:S02]  /*3e30*/  UIADD3.X UR24, UPT, UPT, URZ, UR5, URZ, UP2, !UPT ;  /* 0x00000005ff187290 */ /* 0x000fe400097fe4ff */
[----:B------:R-:W-:-:S02]  /*3e40*/  UIADD3 UR44, UP2, UPT, UR4, 0x1c, URZ ;  /* 0x0000001c042c7890 */ /* 0x000fc4000ff5e0ff */
[----:B------:R-:W-:Y:S02]  /*3e50*/  UIADD3.X UR26, UPT, UPT, URZ, UR5, URZ, UP3, !UPT ;  /* 0x00000005ff1a7290 */ /* 0x000fe40009ffe4ff */
[----:B------:R-:W-:Y:S02]  /*3e60*/  UIADD3.X UR46, UPT, UPT, URZ, UR5, URZ, UP6, !UPT ;  /* 0x00000005ff2e7290 */ /* 0x000fe4000b7fe4ff */
[----:B------:R-:W-:Y:S02]  /*3e70*/  UIADD3 UR47, UP3, UPT, UR4, 0x1e, URZ ;  /* 0x0000001e042f7890 */ /* 0x000fe4000ff7e0ff */
[----:B------:R-:W-:Y:S01]  /*3e80*/  UIADD3.X UR45, UPT, UPT, URZ, UR5, URZ, UP2, !UPT ;  /* 0x00000005ff2d7290 */ /* 0x000fe200097fe4ff */
[----:B------:R-:W-:Y:S01]  /*3e90*/  ISETP.LT.U32.AND P0, PT, R0, UR42, PT ;  /* 0x0000002a00007c0c */ /* 0x000fe2000bf01070 */
[----:B------:R-:W-:Y:S01]  /*3ea0*/  UIADD3.X UR48, UPT, UPT, URZ, UR5, URZ, UP3, !UPT ;  /* 0x00000005ff307290 */ /* 0x000fe20009ffe4ff */
[----:B--2---:R-:W-:Y:S01]  /*3eb0*/  MOV R21, UR46 ;  /* 0x0000002e00157c02 */ /* 0x004fe20008000f00 */
[----:B------:R-:W-:-:S02]  /*3ec0*/  UIADD3 UR42, UP3, UPT, UR4, 0x19, URZ ;  /* 0x00000019042a7890 */ /* 0x000fc4000ff7e0ff */
[----:B------:R-:W-:Y:S01]  /*3ed0*/  UIADD3 UR46, UP6, UPT, UR4, 0x1a, URZ ;  /* 0x0000001a042e7890 */ /* 0x000fe2000ffde0ff */
[----:B------:R-:W-:Y:S01]  /*3ee0*/  MOV R22, UR45 ;  /* 0x0000002d00167c02 */ /* 0x000fe20008000f00 */
[----:B------:R-:W-:Y:S01]  /*3ef0*/  UIADD3.X UR45, UPT, UPT, URZ, UR5, URZ, UP3, !UPT ;  /* 0x00000005ff2d7290 */ /* 0x000fe20009ffe4ff */
[C---:B------:R-:W-:Y:S01]  /*3f00*/  ISETP.LT.U32.AND P2, PT, R0.reuse, UR47, PT ;  /* 0x0000002f00007c0c */ /* 0x040fe2000bf41070 */
[----:B------:R-:W-:Y:S01]  /*3f10*/  UIADD3 UR6, UP5, UPT, UR4, 0x11, URZ ;  /* 0x0000001104067890 */ /* 0x000fe2000ffbe0ff */
[----:B------:R-:W-:Y:S01]  /*3f20*/  ISETP.LT.U32.AND P4, PT, R0, UR44, PT ;  /* 0x0000002c00007c0c */ /* 0x000fe2000bf81070 */
[----:B------:R-:W-:Y:S01]  /*3f30*/  UIADD3.X UR47, UPT, UPT, URZ, UR5, URZ, UP6, !UPT ;  /* 0x00000005ff2f7290 */ /* 0x000fe2000b7fe4ff */
[----:B------:R-:W-:Y:S01]  /*3f40*/  ISETP.GT.U32.AND.EX P0, PT, R21, RZ, PT, P0 ;  /* 0x000000ff1500720c */ /* 0x000fe20003f04100 */
[----:B------:R-:W-:Y:S01]  /*3f50*/  UIADD3 UR44, UP6, UPT, UR4, 0x18, URZ ;  /* 0x00000018042c7890 */ /* 0x000fe2000ffde0ff */
[----:B------:R-:W-:Y:S01]  /*3f60*/  MOV R21, UR48 ;  /* 0x0000003000157c02 */ /* 0x000fe20008000f00 */
[----:B------:R-:W-:Y:S01]  /*3f70*/  UIADD3.X UR7, UPT, UPT, URZ, UR5, URZ, UP5, !UPT ;  /* 0x00000005ff077290 */ /* 0x000fe2000affe4ff */
[----:B------:R-:W-:Y:S01]  /*3f80*/  ISETP.GT.U32.AND.EX P4, PT, R22, RZ, PT, P4 ;  /* 0x000000ff1600720c */ /* 0x000fe20003f84140 */
[----:B------:R-:W-:Y:S01]  /*3f90*/  UIADD3 UR30, UP5, UPT, UR4, 0x16, URZ ;  /* 0x00000016041e7890 */ /* 0x000fe2000ffbe0ff */
[----:B------:R-:W-:Y:S01]  /*3fa0*/  MOV R22, UR45 ;  /* 0x0000002d00167c02 */ /* 0x000fe20008000f00 */
[----:B------:R-:W-:Y:S01]  /*3fb0*/  UIADD3.X UR45, UPT, UPT, URZ, UR5, URZ, UP6, !UPT ;  /* 0x00000005ff2d7290 */ /* 0x000fe2000b7fe4ff */
[----:B------:R-:W-:Y:S01]  /*3fc0*/  ISETP.GT.U32.AND.EX P2, PT, R21, RZ, PT, P2 ;  /* 0x000000ff1500720c */ /* 0x000fe20003f44120 */
[----:B0-----:R-:W-:Y:S01]  /*3fd0*/  FMUL R16, R16, UR41 ;  /* 0x0000002910107c20 */ /* 0x001fe20008400000 */
[----:B------:R-:W-:-:S02]  /*3fe0*/  ISETP.LT.U32.AND P3, PT, R0, UR46, PT ;  /* 0x0000002e00007c0c */ /* 0x000fc4000bf61070 */
[----:B------:R-:W-:Y:S01]  /*3ff0*/  MOV R21, UR47 ;  /* 0x0000002f00157c02 */ /* 0x000fe20008000f00 */
[----:B------:R-:W-:Y:S01]  /*4000*/  FMUL R14, R14, UR41 ;  /* 0x000000290e0e7c20 */ /* 0x000fe20008400000 */
[----:B------:R-:W-:Y:S01]  /*4010*/  ISETP.LT.U32.AND P1, PT, R0, UR42, PT ;  /* 0x0000002a00007c0c */ /* 0x000fe2000bf21070 */
[----:B------:R-:W-:Y:S01]  /*4020*/  UIADD3.X UR42, UPT, UPT, URZ, UR5, URZ, UP5, !UPT ;  /* 0x00000005ff2a7290 */ /* 0x000fe2000affe4ff */
[----:B------:R-:W-:Y:S02]  /*4030*/  ISETP.GT.U32.AND.EX P3, PT, R21, RZ, PT, P3 ;  /* 0x000000ff1500720c */ /* 0x000fe40003f64130 */
[----:B------:R-:W-:Y:S02]  /*4040*/  FSEL R16, R16, -INF , !P4 ;  /* 0xff80000010107808 */ /* 0x000fe40006000000 */
[----:B------:R-:W-:Y:S02]  /*4050*/  ISETP.LT.U32.AND P4, PT, R0, UR44, PT ;  /* 0x0000002c00007c0c */ /* 0x000fe4000bf81070 */
[----:B------:R-:W-:Y:S01]  /*4060*/  MOV R21, UR45 ;  /* 0x0000002d00157c02 */ /* 0x000fe20008000f00 */
[----:B------:R-:W-:Y:S01]  /*4070*/  FMUL R12, R12, UR41 ;  /* 0x000000290c0c7c20 */ /* 0x000fe20008400000 */
[----:B------:R-:W-:Y:S01]  /*4080*/  ISETP.GT.U32.AND.EX P1, PT, R22, RZ, PT, P1 ;  /* 0x000000ff1600720c */ /* 0x000fe20003f24110 */
[----:B------:R-:W-:Y:S01]  /*4090*/  FMUL R13, R13, UR41 ;  /* 0x000000290d0d7c20 */ /* 0x000fe20008400000 */
[----:B------:R-:W-:Y:S01]  /*40a0*/  FSEL R14, R14, -INF , !P3 ;  /* 0xff8000000e0e7808 */ /* 0x000fe20005800000 */
[----:B------:R-:W-:Y:S01]  /*40b0*/  UIADD3 UR43, UP2, UPT, UR4, 0x17, URZ ;  /* 0x00000017042b7890 */ /* 0x000fe2000ff5e0ff */
[----:B------:R-:W-:-:S02]  /*40c0*/  ISETP.LT.U32.AND P3, PT, R0, UR30, PT ;  /* 0x0000001e00007c0c */ /* 0x000fc4000bf61070 */
[----:B------:R-:W-:Y:S02]  /*40d0*/  MOV R22, UR42 ;  /* 0x0000002a00167c02 */ /* 0x000fe40008000f00 */
[----:B------:R-:W-:Y:S01]  /*40e0*/  ISETP.GT.U32.AND.EX P4, PT, R21, RZ, PT, P4 ;  /* 0x000000ff1500720c */ /* 0x000fe20003f84140 */
[----:B------:R-:W-:Y:S01]  /*40f0*/  UIADD3 UR27, UP4, UPT, UR4, 0x15, URZ ;  /* 0x00000015041b7890 */ /* 0x000fe2000ff9e0ff */
[----:B------:R-:W-:Y:S01]  /*4100*/  ISETP.GT.U32.AND.EX P3, PT, R22, RZ, PT, P3 ;  /* 0x000000ff1600720c */ /* 0x000fe20003f64130 */
[----:B------:R-:W-:Y:S01]  /*4110*/  UIADD3 UR46, UP3, UPT, UR4, 0x1b, URZ ;  /* 0x0000001b042e7890 */ /* 0x000fe2000ff7e0ff */
[----:B------:R-:W-:Y:S01]  /*4120*/  FSEL R12, R12, -INF , !P4 ;  /* 0xff8000000c0c7808 */ /* 0x000fe20006000000 */
[----:B------:R-:W-:Y:S01]  /*4130*/  UIADD3 UR47, UP5, UPT, UR4, 0x1d, URZ ;  /* 0x0000001d042f7890 */ /* 0x000fe2000ffbe0ff */
[----:B------:R-:W-:Y:S01]  /*4140*/  FSEL R21, R13, -INF , !P1 ;  /* 0xff8000000d157808 */ /* 0x000fe20004800000 */
[----:B------:R-:W-:Y:S01]  /*4150*/  UIADD3.X UR42, UPT, UPT, URZ, UR5, URZ, UP2, !UPT ;  /* 0x00000005ff2a7290 */ /* 0x000fe200097fe4ff */
[----:B------:R-:W-:Y:S01]  /*4160*/  ISETP.LT.U32.AND P4, PT, R0, UR23, PT ;  /* 0x0000001700007c0c */ /* 0x000fe2000bf81070 */
[----:B------:R-:W-:Y:S01]  /*4170*/  UIADD3 UR4, UP2, UPT, UR4, 0x10, URZ ;  /* 0x0000001004047890 */ /* 0x000fe2000ff5e0ff */
[----:B------:R-:W-:-:S02]  /*4180*/  MOV R22, UR24 ;  /* 0x0000001800167c02 */ /* 0x000fc40008000f00 */
[----:B------:R-:W-:Y:S02]  /*4190*/  ISETP.LT.U32.AND P1, PT, R0, UR25, PT ;  /* 0x0000001900007c0c */ /* 0x000fe4000bf21070 */
[----:B------:R-:W-:Y:S01]  /*41a0*/  MOV R13, UR26 ;  /* 0x0000001a000d7c02 */ /* 0x000fe20008000f00 */
[----:B------:R-:W-:Y:S01]  /*41b0*/  FMUL R10, R10, UR41 ;  /* 0x000000290a0a7c20 */ /* 0x000fe20008400000 */
[----:B------:R-:W-:Y:S01]  /*41c0*/  FMUL R7, R7, UR41 ;  /* 0x0000002907077c20 */ /* 0x000fe20008400000 */
[----:B------:R-:W-:Y:S01]  /*41d0*/  UIADD3.X UR30, UPT, UPT, URZ, UR5, URZ, UP4, !UPT ;  /* 0x00000005ff1e7290 */ /* 0x000fe2000a7fe4ff */
[----:B------:R-:W-:Y:S01]  /*41e0*/  ISETP.GT.U32.AND.EX P4, PT, R22, RZ, PT, P4 ;  /* 0x000000ff1600720c */ /* 0x000fe20003f84140 */
[----:B------:R-:W-:Y:S01]  /*41f0*/  UIADD3.X UR44, UPT, UPT, URZ, UR5, URZ, UP3, !UPT ;  /* 0x00000005ff2c7290 */ /* 0x000fe20009ffe4ff */
[----:B------:R-:W-:Y:S01]  /*4200*/  FMUL R8, R8, UR41 ;  /* 0x0000002908087c20 */ /* 0x000fe20008400000 */
[----:B------:R-:W-:Y:S01]  /*4210*/  UIADD3.X UR23, UPT, UPT, URZ, UR5, URZ, UP5, !UPT ;  /* 0x00000005ff177290 */ /* 0x000fe2000affe4ff */
[----:B------:R-:W-:Y:S01]  /*4220*/  ISETP.GT.U32.AND.EX P1, PT, R13, RZ, PT, P1 ;  /* 0x000000ff0d00720c */ /* 0x000fe20003f24110 */
[----:B------:R-:W-:Y:S01]  /*4230*/  UIADD3.X UR5, UPT, UPT, URZ, UR5, URZ, UP2, !UPT ;  /* 0x00000005ff057290 */ /* 0x000fe200097fe4ff */
[----:B------:R-:W-:-:S02]  /*4240*/  FSEL R10, R10, -INF , !P3 ;  /* 0xff8000000a0a7808 */ /* 0x000fc40005800000 */
[----:B------:R-:W-:Y:S02]  /*4250*/  FSEL R13, R7, -INF , !P4 ;  /* 0xff800000070d7808 */ /* 0x000fe40006000000 */
[----:B------:R-:W-:Y:S02]  /*4260*/  ISETP.LT.U32.AND P3, PT, R0, UR19, PT ;  /* 0x0000001300007c0c */ /* 0x000fe4000bf61070 */
[----:B------:R-:W-:Y:S02]  /*4270*/  FSEL R8, R8, -INF , !P1 ;  /* 0xff80000008087808 */ /* 0x000fe40004800000 */
[----:B------:R-:W-:Y:S02]  /*4280*/  MOV R7, UR21 ;  /* 0x0000001500077c02 */ /* 0x000fe40008000f00 */
[----:B------:R-:W-:Y:S02]  /*4290*/  ISETP.LT.U32.AND P1, PT, R0, UR6, PT ;  /* 0x0000000600007c0c */ /* 0x000fe4000bf21070 */
[----:B------:R-:W-:Y:S01]  /*42a0*/  MOV R22, UR7 ;  /* 0x0000000700167c02 */ /* 0x000fe20008000f00 */
[----:B------:R-:W-:Y:S01]  /*42b0*/  FMUL R6, R6, UR41 ;  /* 0x0000002906067c20 */ /* 0x000fe20008400000 */
[----:B------:R-:W-:-:S02]  /*42c0*/  ISETP.LT.U32.AND P4, PT, R0, UR4, PT ;  /* 0x0000000400007c0c */ /* 0x000fc4000bf81070 */
[----:B------:R-:W-:Y:S01]  /*42d0*/  MOV R23, UR5 ;  /* 0x0000000500177c02 */ /* 0x000fe20008000f00 */
[----:B------:R-:W-:Y:S01]  /*42e0*/  FMUL R5, R5, UR41 ;  /* 0x0000002905057c20 */ /* 0x000fe20008400000 */
[----:B------:R-:W-:Y:S01]  /*42f0*/  ISETP.GT.U32.AND.EX P3, PT, R7, RZ, PT, P3 ;  /* 0x000000ff0700720c */ /* 0x000fe20003f64130 */
[----:B------:R-:W-:Y:S01]  /*4300*/  FMUL R4, R4, UR41 ;  /* 0x0000002904047c20 */ /* 0x000fe20008400000 */
[----:B------:R-:W-:Y:S02]  /*4310*/  ISETP.GT.U32.AND.EX P1, PT, R22, RZ, PT, P1 ;  /* 0x000000ff1600720c */ /* 0x000fe40003f24110 */
[----:B------:R-:W-:Y:S02]  /*4320*/  ISETP.GT.U32.AND.EX P4, PT, R23, RZ, PT, P4 ;  /* 0x000000ff1700720c */ /* 0x000fe40003f84140 */
[----:B------:R-:W-:Y:S02]  /*4330*/  FSEL R7, R6, -INF , !P3 ;  /* 0xff80000006077808 */ /* 0x000fe40005800000 */
[----:B------:R-:W-:-:S02]  /*4340*/  FSEL R6, R5, -INF , !P1 ;  /* 0xff80000005067808 */ /* 0x000fc40004800000 */
[----:B------:R-:W-:Y:S02]  /*4350*/  ISETP.LT.U32.AND P1, PT, R0, UR27, PT ;  /* 0x0000001b00007c0c */ /* 0x000fe4000bf21070 */
[----:B------:R-:W-:Y:S02]  /*4360*/  MOV R23, UR30 ;  /* 0x0000001e00177c02 */ /* 0x000fe40008000f00 */
[----:B------:R-:W-:Y:S01]  /*4370*/  FSEL R5, R4, -INF , !P4 ;  /* 0xff80000004057808 */ /* 0x000fe20006000000 */
[----:B------:R-:W-:Y:S01]  /*4380*/  FMUL R9, R9, UR41 ;  /* 0x0000002909097c20 */ /* 0x000fe20008400000 */
[----:B------:R-:W-:Y:S02]  /*4390*/  ISETP.LT.U32.AND P3, PT, R0, UR43, PT ;  /* 0x0000002b00007c0c */ /* 0x000fe4000bf61070 */
[----:B------:R-:W-:Y:S02]  /*43a0*/  MOV R22, UR42 ;  /* 0x0000002a00167c02 */ /* 0x000fe40008000f00 */
[----:B------:R-:W-:-:S02]  /*43b0*/  ISETP.GT.U32.AND.EX P1, PT, R23, RZ, PT, P1 ;  /* 0x000000ff1700720c */ /* 0x000fc40003f24110 */
[----:B------:R-:W-:Y:S01]  /*43c0*/  FMNMX3 R4, R5, R6, R7, !PT ;  /* 0x0000000605047276 */ /* 0x000fe20007800007 */
[----:B------:R-:W-:Y:S01]  /*43d0*/  FMUL R11, R11, UR41 ;  /* 0x000000290b0b7c20 */ /* 0x000fe20008400000 */
[----:B------:R-:W-:Y:S02]  /*43e0*/  ISETP.GT.U32.AND.EX P3, PT, R22, RZ, PT, P3 ;  /* 0x000000ff1600720c */ /* 0x000fe40003f64130 */
[----:B------:R-:W-:Y:S02]  /*43f0*/  FSEL R9, R9, -INF , !P1 ;  /* 0xff80000009097808 */ /* 0x000fe40004800000 */
[----:B------:R-:W-:Y:S02]  /*4400*/  FMNMX3 R4, R4, R13, R8, !PT ;  /* 0x0000000d04047276 */ /* 0x000fe40007800008 */
[----:B------:R-:W-:Y:S02]  /*4410*/  FSEL R11, R11, -INF , !P3 ;  /* 0xff8000000b0b7808 */ /* 0x000fe40005800000 */
[----:B------:R-:W-:-:S02]  /*4420*/  ISETP.LT.U32.AND P3, PT, R0, UR46, PT ;  /* 0x0000002e00007c0c */ /* 0x000fc4000bf61070 */
[----:B------:R-:W-:Y:S02]  /*4430*/  MOV R23, UR44 ;  /* 0x0000002c00177c02 */ /* 0x000fe40008000f00 */
[----:B------:R-:W-:Y:S01]  /*4440*/  FMNMX3 R4, R4, R9, R10, !PT ;  /* 0x0000000904047276 */ /* 0x000fe2000780000a */
[----:B------:R-:W-:Y:S01]  /*4450*/  FMUL R15, R15, UR41 ;  /* 0x000000290f0f7c20 */ /* 0x000fe20008400000 */
[----:B------:R-:W-:Y:S02]  /*4460*/  ISETP.LT.U32.AND P1, PT, R0, UR47, PT ;  /* 0x0000002f00007c0c */ /* 0x000fe4000bf21070 */
[----:B------:R-:W-:Y:S02]  /*4470*/  MOV R22, UR23 ;  /* 0x0000001700167c02 */ /* 0x000fe40008000f00 */
[----:B------:R-:W-:Y:S02]  /*4480*/  ISETP.GT.U32.AND.EX P3, PT, R23, RZ, PT, P3 ;  /* 0x000000ff1700720c */ /* 0x000fe40003f64130 */
[----:B------:R-:W-:Y:S01]  /*4490*/  FMNMX3 R4, R4, R11, R12, !PT ;  /* 0x0000000b04047276 */ /* 0x000fe2000780000c */
[----:B------:R-:W-:Y:S01]  /*44a0*/  FMUL R18, R18, UR41 ;  /* 0x0000002912127c20 */ /* 0x000fe20008400000 */
[----:B------:R-:W-:Y:S01]  /*44b0*/  FMUL R17, R17, UR41 ;  /* 0x0000002911117c20 */ /* 0x000fe20008400000 */
[----:B------:R-:W-:-:S02]  /*44c0*/  ISETP.GT.U32.AND.EX P1, PT, R22, RZ, PT, P1 ;  /* 0x000000ff1600720c */ /* 0x000fc40003f24110 */
[----:B------:R-:W-:Y:S02]  /*44d0*/  FSEL R15, R15, -INF , !P3 ;  /* 0xff8000000f0f7808 */ /* 0x000fe40005800000 */
[----:B------:R-:W-:Y:S01]  /*44e0*/  FMNMX3 R4, R4, R21, R14, !PT ;  /* 0x0000001504047276 */ /* 0x000fe2000780000e */
[----:B------:R-:W-:Y:S01]  /*44f0*/  FMUL R19, R19, UR41 ;  /* 0x0000002913137c20 */ /* 0x000fe20008400000 */
[----:B------:R-:W-:Y:S02]  /*4500*/  FSEL R18, R18, -INF , !P2 ;  /* 0xff80000012127808 */ /* 0x000fe40005000000 */
[----:B------:R-:W-:Y:S02]  /*4510*/  FSEL R17, R17, -INF , !P1 ;  /* 0xff80000011117808 */ /* 0x000fe40004800000 */
[----:B------:R-:W-:Y:S02]  /*4520*/  FMNMX3 R4, R4, R15, R16, !PT ;  /* 0x0000000f04047276 */ /* 0x000fe40007800010 */
[----:B------:R-:W-:-:S02]  /*4530*/  FSEL R19, R19, -INF , !P0 ;  /* 0xff80000013137808 */ /* 0x000fc40004000000 */
[----:B------:R-:W-:-:S04]  /*4540*/  FMNMX3 R4, R4, R17, R18, !PT ;  /* 0x0000001104047276 */ /* 0x000fc80007800012 */
[----:B------:R-:W-:-:S05]  /*4550*/  FMNMX3 R116, R4, R19, R117, !PT ;  /* 0x0000001304747276 */ /* 0x000fca0007800075 */
[--C-:B------:R-:W-:Y:S01]  /*4560*/  FADD R5, R5, -R116.reuse ;  /* 0x8000007405057221 */ /* 0x100fe20000000000 */
        /* <DEDUP_REMOVED lines=14> */
[----:B------:R-:W-:Y:S01]  /*4650*/  FADD R19, R19, -R116 ;  /* 0x8000007413137221 */ /* 0x000fe20000000000 */
[----:B------:R-:W-:Y:S01]  /*4660*/  FMUL R5, R5, 1.4426950216293334961 ;  /* 0x3fb8aa3b05057820 */ /* 0x000fe20000400000 */
        /* <DEDUP_REMOVED lines=15> */
[----:B------:R-:W-:Y:S08]  /*4760*/  MUFU.EX2 R125, R5 ;  /* 0x00000005007d7308 */ /* 0x000ff00000000800 */
[----:B------:R-:W0:Y:S08]  /*4770*/  MUFU.EX2 R22, R6 ;  /* 0x0000000600167308 */ /* 0x000e300000000800 */
[----:B------:R-:W-:Y:S08]  /*4780*/  MUFU.EX2 R118, R7 ;  /* 0x0000000700767308 */ /* 0x000ff00000000800 */
[----:B------:R-:W1:Y:S08]  /*4790*/  MUFU.EX2 R119, R13 ;  /* 0x0000000d00777308 */ /* 0x000e700000000800 */
[----:B------:R-:W-:Y:S08]  /*47a0*/  MUFU.EX2 R121, R8 ;  /* 0x0000000800797308 */ /* 0x000ff00000000800 */
[----:B------:R-:W2:Y:S08]  /*47b0*/  MUFU.EX2 R126, R9 ;  /* 0x00000009007e7308 */ /* 0x000eb00000000800 */
[----:B------:R-:W-:Y:S08]  /*47c0*/  MUFU.EX2 R123, R10 ;  /* 0x0000000a007b7308 */ /* 0x000ff00000000800 */
[----:B------:R-:W0:Y:S08]  /*47d0*/  MUFU.EX2 R132, R11 ;  /* 0x0000000b00847308 */ /* 0x000e300000000800 */
[----:B------:R-:W-:Y:S08]  /*47e0*/  MUFU.EX2 R134, R12 ;  /* 0x0000000c00867308 */ /* 0x000ff00000000800 */
[----:B------:R-:W0:Y:S08]  /*47f0*/  MUFU.EX2 R115, R21 ;  /* 0x0000001500737308 */ /* 0x000e300000000800 */
[----:B------:R-:W-:Y:S08]  /*4800*/  MUFU.EX2 R114, R14 ;  /* 0x0000000e00727308 */ /* 0x000ff00000000800 */
[----:B------:R-:W0:Y:S08]  /*4810*/  MUFU.EX2 R113, R15 ;  /* 0x0000000f00717308 */ /* 0x000e300000000800 */
[----:B------:R-:W-:Y:S08]  /*4820*/  MUFU.EX2 R112, R16 ;  /* 0x0000001000707308 */ /* 0x000ff00000000800 */
[----:B------:R-:W0:Y:S08]  /*4830*/  MUFU.EX2 R111, R17 ;  /* 0x00000011006f7308 */ /* 0x000e300000000800 */
[----:B------:R-:W-:Y:S08]  /*4840*/  MUFU.EX2 R110, R18 ;  /* 0x00000012006e7308 */ /* 0x000ff00000000800 */
[----:B------:R-:W3:Y:S01]  /*4850*/  MUFU.EX2 R77, R19 ;  /* 0x00000013004d7308 */ /* 0x000ee20000000800 */
[----:B0-----:R-:W-:-:S02]  /*4860*/  F2FP.F16.F32.PACK_AB R4, R22, R125 ;  /* 0x0000007d1604723e */ /* 0x001fc400000000ff */
[----:B-1----:R-:W-:Y:S02]  /*4870*/  F2FP.F16.F32.PACK_AB R5, R119, R118 ;  /* 0x000000767705723e */ /* 0x002fe400000000ff */
[----:B--2---:R-:W-:Y:S02]  /*4880*/  F2FP.F16.F32.PACK_AB R6, R126, R121 ;  /* 0x000000797e06723e */ /* 0x004fe400000000ff */
[----:B------:R-:W-:Y:S02]  /*4890*/  F2FP.F16.F32.PACK_AB R7, R132, R123 ;  /* 0x0000007b8407723e */ /* 0x000fe400000000ff */
[----:B------:R-:W-:Y:S02]  /*48a0*/  F2FP.F16.F32.PACK_AB R8, R115, R134 ;  /* 0x000000867308723e */ /* 0x000fe400000000ff */
[----:B------:R-:W-:Y:S02]  /*48b0*/  F2FP.F16.F32.PACK_AB R9, R113, R114 ;  /* 0x000000727109723e */ /* 0x000fe400000000ff */
[----:B------:R-:W-:-:S02]  /*48c0*/  F2FP.F16.F32.PACK_AB R10, R111, R112 ;  /* 0x000000706f0a723e */ /* 0x000fc400000000ff */
[----:B---3--:R-:W-:Y:S01]  /*48d0*/  F2FP.F16.F32.PACK_AB R11, R77, R110 ;  /* 0x0000006e4d0b723e */ /* 0x008fe200000000ff */
[----:B------:R0:W-:Y:S01]  /*48e0*/  STS.U16 [R69+UR9+0x5000], R20 ;  /* 0x0050001445007988 */ /* 0x0001e20008000409 */
[----:B------:R-:W-:Y:S01]  /*48f0*/  FADD R117, -R116, R117 ;  /* 0x0000007574757221 */ /* 0x000fe20000000100 */
[----:B------:R-:W-:Y:S01]  /*4900*/  FADD R125, R125, R22 ;  /* 0x000000167d7d7221 */ /* 0x000fe20000000000 */
[----:B------:R-:W-:Y:S01]  /*4910*/  STTM.x8 tmem[UR10+0x50], R4 ;  /* 0x00005004000079ed */ /* 0x000fe200081c000a */
[----:B----4-:R1:W-:Y:S04]  /*4920*/  STS.U16 [R69+UR9+0x5100], R120 ;  /* 0x0051007845007988 */ /* 0x0103e80008000409 */
[----:B-----5:R1:W-:Y:S04]  /*4930*/  STS.U16 [R69+UR9+0x5200], R122 ;  /* 0x0052007a45007988 */ /* 0x0203e80008000409 */
[----:B------:R1:W-:Y:S04]  /*4940*/  STS.U16 [R69+UR9+0x5300], R124 ;  /* 0x0053007c45007988 */ /* 0x0003e80008000409 */
[----:B------:R1:W-:Y:S04]  /*4950*/  STS.U16 [R69+UR9+0x5400], R128 ;  /* 0x0054008045007988 */ /* 0x0003e80008000409 */
[----:B------:R1:W-:Y:S04]  /*4960*/  STS.U16 [R69+UR9+0x5500], R130 ;  /* 0x0055008245007988 */ /* 0x0003e80008000409 */
[----:B------:R1:W-:Y:S04]  /*4970*/  STS.U16 [R69+UR9+0x5600], R136 ;  /* 0x0056008845007988 */ /* 0x0003e80008000409 */
[----:B------:R1:W-:Y:S01]  /*4980*/  STS.U16 [R69+UR9+0x5700], R138 ;  /* 0x0057008a45007988 */ /* 0x0003e20008000409 */
[----:B------:R-:W-:Y:S01]  /*4990*/  FMUL R117, R117, 1.4426950216293334961 ;  /* 0x3fb8aa3b75757820 */ /* 0x000fe20000400000 */
[----:B------:R-:W2:Y:S02]  /*49a0*/  FENCE.VIEW.ASYNC.T ;  /* 0x00000000000073c6 */ /* 0x000ea40000000200 */
[----:B--2---:R-:W-:Y:S06]  /*49b0*/  BAR.SYNC.DEFER_BLOCKING 0x0 ;  /* 0x0000000000007b1d */ /* 0x004fec0000010000 */
[----:B0-----:R-:W0:Y:S01]  /*49c0*/  LDTM.x64 R4, tmem[UR10] ;  /* 0x0000000a000479ee */ /* 0x001e220008340000 */
[----:B------:R-:W0:Y:S01]  /*49d0*/  MUFU.EX2 R117, R117 ;  /* 0x0000007500757308 */ /* 0x000e220000000800 */
[----:B------:R-:W-:Y:S01]  /*49e0*/  NOP ;  /* 0x0000000000007918 */ /* 0x000fe20000000000 */
        /* <DEDUP_REMOVED lines=64> */
[----:B------:R0:W-:Y:S01]  /*4df0*/  STTM.x64 tmem[UR10], R4 ;  /* 0x00000004000079ed */ /* 0x0001e2000834000a */
[----:B------:R-:W2:Y:S02]  /*4e00*/  FENCE.VIEW.ASYNC.T ;  /* 0x00000000000073c6 */ /* 0x000ea40000000200 */
[----:B--2---:R-:W-:Y:S01]  /*4e10*/  BAR.SYNC.DEFER_BLOCKING 0x0 ;  /* 0x0000000000007b1d */ /* 0x004fe20000010000 */
[----:B------:R-:W-:-:S04]  /*4e20*/  FADD R118, R118, R125 ;  /* 0x0000007d76767221 */ /* 0x000fc80000000000 */
[----:B------:R-:W-:-:S04]  /*4e30*/  FADD R118, R119, R118 ;  /* 0x0000007677767221 */ /* 0x000fc80000000000 */
[----:B------:R-:W-:-:S04]  /*4e40*/  FADD R121, R121, R118 ;  /* 0x0000007679797221 */ /* 0x000fc80000000000 */
[----:B------:R-:W-:Y:S01]  /*4e50*/  FADD R126, R126, R121 ;  /* 0x000000797e7e7221 */ /* 0x000fe20000000000 */
[----:B------:R2:W-:Y:S06]  /*4e60*/  MEMBAR.ALL.CTA ;  /* 0x0000000000007992 */ /* 0x0005ec0000008000 */
[----:B--2---:R-:W2:Y:S01]  /*4e70*/  FENCE.VIEW.ASYNC.S ;  /* 0x00000000000073c6 */ /* 0x004ea20000000000 */
[----:B------:R-:W-:-:S04]  /*4e80*/  FADD R123, R123, R126 ;  /* 0x0000007e7b7b7221 */ /* 0x000fc80000000000 */
[----:B------:R-:W-:-:S04]  /*4e90*/  FADD R123, R132, R123 ;  /* 0x0000007b847b7221 */ /* 0x000fc80000000000 */
[----:B------:R-:W-:-:S04]  /*4ea0*/  FADD R118, R134, R123 ;  /* 0x0000007b86767221 */ /* 0x000fc80000000000 */
[----:B------:R-:W-:-:S04]  /*4eb0*/  FADD R115, R115, R118 ;  /* 0x0000007673737221 */ /* 0x000fc80000000000 */
[----:B------:R-:W-:-:S04]  /*4ec0*/  FADD R114, R114, R115 ;  /* 0x0000007372727221 */ /* 0x000fc80000000000 */
[----:B------:R-:W-:-:S04]  /*4ed0*/  FADD R113, R113, R114 ;  /* 0x0000007271717221 */ /* 0x000fc80000000000 */
[----:B------:R-:W-:-:S04]  /*4ee0*/  FADD R112, R112, R113 ;  /* 0x0000007170707221 */ /* 0x000fc80000000000 */
[----:B------:R-:W-:Y:S01]  /*4ef0*/  FADD R111, R111, R112 ;  /* 0x000000706f6f7221 */ /* 0x000fe20000000000 */
[----:B------:R-:W-:-:S03]  /*4f00*/  ULEA UR30, UR17, UR9, 0x3 ;  /* 0x00000009111e7291 */ /* 0x000fc6000f8e18ff */
[----:B------:R-:W-:Y:S01]  /*4f10*/  FADD R110, R110, R111 ;  /* 0x0000006f6e6e7221 */ /* 0x000fe20000000000 */
[----:B------:R-:W-:-:S03]  /*4f20*/  UIADD3 UR30, UPT, UPT, UR30, 0x5800, URZ ;  /* 0x000058001e1e7890 */ /* 0x000fc6000fffe0ff */
[----:B------:R-:W-:Y:S01]  /*4f30*/  FADD R110, R77, R110 ;  /* 0x0000006e4d6e7221 */ /* 0x000fe20000000000 */
[----:B0-----:R-:W-:Y:S01]  /*4f40*/  MOV R20, R74 ;  /* 0x0000004a00147202 */ /* 0x001fe20000000f00 */
[----:B--2---:R-:W-:Y:S06]  /*4f50*/  BAR.SYNC.DEFER_BLOCKING 0x0 ;  /* 0x0000000000007b1d */ /* 0x004fec0000010000 */
[----:B-1----:R-:W-:Y:S05]  /*4f60*/  BRA.U UP1, `(.L_x_19) ;  /* 0x0000000101247547 */ /* 0x002fea000b800000 */
[----:B------:R-:W-:Y:S01]  /*4f70*/  UMOV UR6, UR30 ;  /* 0x0000001e00067c82 */ /* 0x000fe20008000000 */
[----:B------:R-:W-:Y:S01]  /*4f80*/  UMOV UR7, URZ ;  /* 0x000000ff00077c82 */ /* 0x000fe20008000000 */
[----:B------:R-:W-:Y:S01]  /*4f90*/  UMOV UR23, 0xc0004010 ;  /* 0xc000401000177882 */ /* 0x000fe20000000000 */
[----:B------:R-:W-:Y:S01]  /*4fa0*/  UMOV UR24, 0x0 ;  /* 0x0000000000187882 */ /* 0x000fe20000000000 */
[----:B------:R-:W-:Y:S01]  /*4fb0*/  UMOV UR25, 0x8100010 ;  /* 0x0810001000197882 */ /* 0x000fe20000000000 */
[----:B------:R-:W-:Y:S01]  /*4fc0*/  UMOV UR6, UR6 ;  /* 0x0000000600067c82 */ /* 0x000fe20008000000 */
[----:B------:R0:W-:Y:S01]  /*4fd0*/  UTCHMMA tmem[UR40], gdesc[UR22], tmem[UR31], tmem[UR24], idesc[UR25], UPT ;  /* 0x00ff1816280079ea */ /* 0x0001e2000b80001f */
[----:B------:R0:W-:Y:S01]  /*4fe0*/  UTCBAR [UR6], URZ ;  /* 0x000000ff060073e9 */ /* 0x0001e200080000ff */
[----:B------:R-:W-:Y:S02]  /*4ff0*/  NOP ;  /* 0x0000000000007918 */ /* 0x000fe40000000000 */
.L_x_19:
[----:B------:R-:W-:Y:S01]  /*5000*/  ISETP.LE.U32.AND P0, PT, R73, UR4, PT ;  /* 0x0000000449007c0c */ /* 0x000fe2000bf03070 */
[----:B------:R-:W-:Y:S01]  /*5010*/  UIADD3 UR17, UPT, UPT, UR17, 0x1, URZ ;  /* 0x0000000111117890 */ /* 0x000fe2000fffe0ff */
[----:B------:R-:W-:Y:S01]  /*5020*/  MOV R4, UR5 ;  /* 0x0000000500047c02 */ /* 0x000fe20008000f00 */
[----:B------:R-:W-:Y:S01]  /*5030*/  FFMA R72, R117, R72, R110 ;  /* 0x0000004875487223 */ /* 0x000fe2000000006e */
[----:B------:R-:W-:Y:S01]  /*5040*/  IADD3 R75, PT, PT, R75, UR16, RZ ;  /* 0x000000104b4b7c10 */ /* 0x000fe2000fffe0ff */
[----:B------:R-:W-:Y:S01]  /*5050*/  UISETP.GT.AND UP2, UPT, UR17, 0x1, UPT ;  /* 0x000000011100788c */ /* 0x000fe2000bf44270 */
[----:B------:R-:W-:Y:S02]  /*5060*/  ISETP.GE.U32.AND.EX P0, PT, R4, RZ, PT, P0 ;  /* 0x000000ff0400720c */ /* 0x000fe40003f06100 */
[----:B------:R-:W-:Y:S01]  /*5070*/  IADD3 R76, PT, PT, R71, R76, RZ ;  /* 0x0000004c474c7210 */ /* 0x000fe20007ffe0ff */
[----:B0-----:R-:W-:Y:S01]  /*5080*/  USEL UR6, URZ, 0x1, !UP2 ;  /* 0x00000001ff067887 */ /* 0x001fe2000d000000 */
[----:B------:R-:W-:Y:S01]  /*5090*/  MOV R117, R116 ;  /* 0x0000007400757202 */ /* 0x000fe20000000f00 */
[----:B------:R-:W-:-:S04]  /*50a0*/  USEL UR17, UR17, URZ, !UP2 ;  /* 0x000000ff11117287 */ /* 0x000fc8000d000000 */
[----:B------:R-:W-:-:S04]  /*50b0*/  LOP3.LUT R74, R74, UR6, RZ, 0x3c, !PT ;  /* 0x000000064a4a7c12 */ /* 0x000fc8000f8e3cff */
[----:B------:R-:W-:Y:S05]  /*50c0*/  @!P0 BRA `(.L_x_20) ;  /* 0xffffffe800088947 */ /* 0x000fea000383ffff */
[----:B------:R-:W-:Y:S02]  /*50d0*/  ISETP.GE.AND P0, PT, R70, 0x1, PT ;  /* 0x000000014600780c */ /* 0x000fe40003f06270 */
[----:B------:R-:W-:-:S11]  /*50e0*/  MOV R117, R116 ;  /* 0x0000007400757202 */ /* 0x000fd60000000f00 */
[----:B------:R-:W-:Y:S05]  /*50f0*/  @!P0 BRA `(.L_x_15) ;  /* 0x0000000000108947 */ /* 0x000fea0003800000 */
[----:B------:R-:W-:-:S04]  /*5100*/  SHF.L.U32 R2, R20, 0x1f, RZ ;  /* 0x0000001f14027819 */ /* 0x000fc800000006ff */
[----:B------:R-:W0:Y:S02]  /*5110*/  SYNCS.PHASECHK.TRANS64.TRYWAIT P0, [UR30], R2 ;  /* 0x00000002ff0075a7 */ /* 0x000e24000800111e */
[----:B0-----:R-:W-:Y:S05]  /*5120*/  @!P0 BRA `(.L_x_21) ;  /* 0x0000002800448947 */ /* 0x001fea0003800000 */
.L_x_27:
[----:B------:R-:W-:-:S07]  /*5130*/  MOV R117, R116 ;  /* 0x0000007400757202 */ /* 0x000fce0000000f00 */
.L_x_15:
[C---:B------:R-:W-:Y:S01]  /*5140*/  FMUL R2, R72.reuse, 8388608 ;  /* 0x4b00000048027820 */ /* 0x040fe20000400000 */
[----:B------:R-:W-:Y:S01]  /*5150*/  BAR.SYNC.DEFER_BLOCKING 0x0 ;  /* 0x0000000000007b1d */ /* 0x000fe20000010000 */
[C---:B------:R-:W-:Y:S01]  /*5160*/  FSETP.GEU.AND P0, PT, R72.reuse, 1.175494350822287508e-38, PT ;  /* 0x008000004800780b */ /* 0x040fe20003f0e000 */
[----:B------:R-:W-:Y:S01]  /*5170*/  HFMA2 R3, -RZ, RZ, 1.443359375, -0.2030029296875 ;  /* 0x3dc6b27fff037431 */ /* 0x000fe200000001ff */
[----:B------:R-:W-:Y:S02]  /*5180*/  FSETP.GEU.AND P2, PT, |R72|, 1.175494350822287508e-38, PT ;  /* 0x008000004800780b */ /* 0x000fe40003f4e200 */
[----:B------:R-:W-:Y:S01]  /*5190*/  FSEL R73, R2, R72, !P0 ;  /* 0x0000004802497208 */ /* 0x000fe20004000000 */
[----:B------:R-:W0:Y:S01]  /*51a0*/  LDCU.64 UR4, c[0x0][0x3e0] ;  /* 0x00007c00ff0477ac */ /* 0x000e220008000a00 */
[----:B------:R-:W-:Y:S01]  /*51b0*/  FSEL R68, RZ, -23, P0 ;  /* 0xc1b80000ff447808 */ /* 0x000fe20000000000 */
[----:B------:R-:W2:Y:S01]  /*51c0*/  LDC R161, c[0x0][0x3e8] ;  /* 0x0000fa00ffa17b82 */ /* 0x000ea20000000800 */
[----:B------:R-:W-:-:S02]  /*51d0*/  IADD3 R2, PT, PT, R73, -0x3f3504f3, RZ ;  /* 0xc0cafb0d49027810 */ /* 0x000fc40007ffe0ff */
[----:B------:R-:W-:Y:S02]  /*51e0*/  FSETP.GT.AND P0, PT, |R72|, 8.50705917302346158658e+37, PT ;  /* 0x7e8000004800780b */ /* 0x000fe40003f04200 */
[----:B------:R-:W-:Y:S02]  /*51f0*/  LOP3.LUT R69, R2, 0xff800000, RZ, 0xc0, !PT ;  /* 0xff80000002457812 */ /* 0x000fe400078ec0ff */
[C---:B------:R-:W-:Y:S02]  /*5200*/  ISETP.GE.U32.AND P3, PT, R73.reuse, 0x7f800000, PT ;  /* 0x7f8000004900780c */ /* 0x040fe40003f66070 */
[CC--:B------:R-:W-:Y:S02]  /*5210*/  IADD3 R2, PT, PT, R73.reuse, -R69.reuse, RZ ;  /* 0x8000004549027210 */ /* 0x0c0fe40007ffe0ff */
[----:B------:R-:W-:Y:S02]  /*5220*/  I2FP.F32.S32 R69, R69 ;  /* 0x0000004500457245 */ /* 0x000fe40000201400 */
[----:B------:R-:W-:Y:S01]  /*5230*/  FSETP.NEU.AND P1, PT, R73, RZ, PT ;  /* 0x000000ff4900720b */ /* 0x000fe20003f2d000 */
[----:B------:R-:W-:Y:S01]  /*5240*/  FADD R70, R2, -1 ;  /* 0xbf80000002467421 */ /* 0x000fe20000000000 */
[----:B------:R-:W3:Y:S02]  /*5250*/  @!P6 SYNCS.CCTL.IV [UR9+0x5800] ;  /* 0x00580000ff00e9b1 */ /* 0x000ee40008000009 */
[----:B---3--:R-:W-:Y:S01]  /*5260*/  BAR.SYNC.DEFER_BLOCKING 0x0 ;  /* 0x0000000000007b1d */ /* 0x008fe20000010000 */
[----:B------:R-:W-:Y:S01]  /*5270*/  FFMA.FTZ R3, R70, R3, -0.16845393180847167969 ;  /* 0xbe2c7f3046037423 */ /* 0x000fe20000010003 */
[----:B------:R-:W-:Y:S01]  /*5280*/  @P0 FMUL R72, R72, 0.25 ;  /* 0x3e80000048480820 */ /* 0x000fe20000400000 */
[----:B------:R-:W-:Y:S01]  /*5290*/  FFMA.FTZ R68, R69, 1.1920928955078125e-07, R68 ;  /* 0x3400000045447823 */ /* 0x000fe20000010044 */
[----:B0-----:R-:W-:-:S02]  /*52a0*/  IMAD R69, R0, UR5, RZ ;  /* 0x0000000500457c24 */ /* 0x001fc4000f8e02ff */
[----:B------:R-:W-:Y:S01]  /*52b0*/  FFMA.FTZ R3, R70, R3, 0.1716887056827545166 ;  /* 0x3e2fcf2a46037423 */ /* 0x000fe20000010003 */
[----:B------:R-:W-:Y:S01]  /*52c0*/  @!P2 FMUL R72, R72, 16777216 ;  /* 0x4b8000004848a820 */ /* 0x000fe20000400000 */
[----:B------:R-:W-:Y:S01]  /*52d0*/  UIMAD UR4, UR8, UR4, URZ ;  /* 0x00000004080472a4 */ /* 0x000fe2000f8e02ff */
[C---:B--2---:R-:W-:Y:S02]  /*52e0*/  IMAD R77, R161.reuse, 0x1e, RZ ;  /* 0x0000001ea14d7824 */ /* 0x044fe400078e02ff */
[C---:B------:R-:W-:Y:S01]  /*52f0*/  FFMA.FTZ R3, R70.reuse, R3, -0.17900948226451873779 ;  /* 0xbe374e4346037423 */ /* 0x040fe20000010003 */
[C---:B------:R-:W-:Y:S01]  /*5300*/  IMAD R74, R161.reuse, 0x54, RZ ;  /* 0x00000054a14a7824 */ /* 0x040fe200078e02ff */
[----:B------:R-:W-:Y:S01]  /*5310*/  USHF.L.U32 UR5, UR4, 0x1, URZ ;  /* 0x0000000104057899 */ /* 0x000fe200080006ff */
[C---:B------:R-:W-:Y:S02]  /*5320*/  IMAD R80, R161.reuse, 0x5c, RZ ;  /* 0x0000005ca1507824 */ /* 0x040fe400078e02ff */
[----:B------:R-:W-:Y:S01]  /*5330*/  FFMA.FTZ R3, R70, R3, 0.20512372255325317383 ;  /* 0x3e520bf446037423 */ /* 0x000fe20000010003 */
[C---:B------:R-:W-:Y:S01]  /*5340*/  IMAD R79, R161.reuse, 0xf, RZ ;  /* 0x0000000fa14f7824 */ /* 0x040fe200078e02ff */
[C---:B------:R-:W-:Y:S01]  /*5350*/  LEA R83, R161.reuse, R161, 0x4 ;  /* 0x000000a1a1537211 */ /* 0x040fe200078e20ff */
[----:B------:R-:W-:-:S02]  /*5360*/  IMAD R75, R161, 0x2a, RZ ;  /* 0x0000002aa14b7824 */ /* 0x000fc400078e02ff */
[C---:B------:R-:W-:Y:S01]  /*5370*/  FFMA.FTZ R3, R70.reuse, R3, -0.24046532809734344482 ;  /* 0xbe763c8b46037423 */ /* 0x040fe20000010003 */
[C---:B------:R-:W-:Y:S01]  /*5380*/  IMAD R84, R161.reuse, 0x64, RZ ;  /* 0x00000064a1547824 */ /* 0x040fe200078e02ff */
[C---:B------:R-:W-:Y:S01]  /*5390*/  LEA R101, R161.reuse, R161, 0x5 ;  /* 0x000000a1a1657211 */ /* 0x040fe200078e28ff */
[C---:B------:R-:W-:Y:S02]  /*53a0*/  IMAD R81, R161.reuse, 0x2e, RZ ;  /* 0x0000002ea1517824 */ /* 0x040fe400078e02ff */
[C---:B------:R-:W-:Y:S01]  /*53b0*/  FFMA.FTZ R3, R70.reuse, R3, 0.28857114911079406738 ;  /* 0x3e93bf9946037423 */ /* 0x040fe20000010003 */
[C---:B------:R-:W-:Y:S01]  /*53c0*/  IMAD R85, R161.reuse, 0x32, RZ ;  /* 0x00000032a1557824 */ /* 0x040fe200078e02ff */
[----:B------:R-:W0:Y:S02]  /*53d0*/  @!P6 SYNCS.CCTL.IV [UR9+0x5808] ;  /* 0x00580800ff00e9b1 */ /* 0x000e240008000009 */
[----:B------:R-:W-:Y:S01]  /*53e0*/  FFMA.FTZ R3, R70, R3, -0.36067417263984680176 ;  /* 0xbeb8aa4946037423 */ /* 0x000fe20000010003 */
[----:B------:R-:W-:-:S02]  /*53f0*/  IMAD R89, R161, 0x36, RZ ;  /* 0x00000036a1597824 */ /* 0x000fc400078e02ff */
[C---:B------:R-:W-:Y:S02]  /*5400*/  IMAD R88, R161.reuse, 0x6c, RZ ;  /* 0x0000006ca1587824 */ /* 0x040fe400078e02ff */
[C---:B-1----:R-:W-:Y:S01]  /*5410*/  FFMA.FTZ R5, R70.reuse, R3, 0.48089820146560668945 ;  /* 0x3ef6384a46057423 */ /* 0x042fe20000010003 */
[C---:B------:R-:W-:Y:S01]  /*5420*/  IMAD R87, R161.reuse, 0x13, RZ ;  /* 0x00000013a1577824 */ /* 0x040fe200078e02ff */
[----:B------:R-:W1:Y:S02]  /*5430*/  LDC.64 R2, c[0x0][0x398] ;  /* 0x0000e600ff027b82 */ /* 0x000e640000000a00 */
[C---:B------:R-:W-:Y:S01]  /*5440*/  FFMA.FTZ R71, R70.reuse, R5, -0.72134751081466674805 ;  /* 0xbf38aa3b46477423 */ /* 0x040fe20000010005 */
[C---:B------:R-:W-:Y:S01]  /*5450*/  IMAD R92, R161.reuse, 0x74, RZ ;  /* 0x00000074a15c7824 */ /* 0x040fe200078e02ff */
[----:B------:R-:W2:Y:S01]  /*5460*/  LDTM.x64 R4, tmem[UR10] ;  /* 0x0000000a000479ee */ /* 0x000ea20008340000 */
[C---:B------:R-:W-:Y:S02]  /*5470*/  IMAD R103, R161.reuse, 0x1b, RZ ;  /* 0x0000001ba1677824 */ /* 0x040fe400078e02ff */
[----:B------:R-:W-:Y:S01]  /*5480*/  FMUL R71, R70, R71 ;  /* 0x0000004746477220 */ /* 0x000fe20000400000 */
[C---:B------:R-:W-:Y:S01]  /*5490*/  IMAD R93, R161.reuse, 0x3a, RZ ;  /* 0x0000003aa15d7824 */ /* 0x040fe200078e02ff */
[----:B------:R-:W-:Y:S01]  /*54a0*/  NOP ;  /* 0x0000000000007918 */ /* 0x000fe20000000000 */
[----:B------:R-:W-:-:S02]  /*54b0*/  IMAD R108, R161, 0x4a, RZ ;  /* 0x0000004aa16c7824 */ /* 0x000fc400078e02ff */
[C---:B------:R-:W-:Y:S01]  /*54c0*/  FMUL R71, R70.reuse, R71 ;  /* 0x0000004746477220 */ /* 0x040fe20000400000 */
[C---:B------:R-:W-:Y:S02]  /*54d0*/  IMAD R91, R161.reuse, 0x15, RZ ;  /* 0x00000015a15b7824 */ /* 0x040fe400078e02ff */
[C---:B------:R-:W-:Y:S02]  /*54e0*/  IMAD R95, R161.reuse, 0x17, RZ ;  /* 0x00000017a15f7824 */ /* 0x040fe400078e02ff */
[----:B------:R-:W-:Y:S01]  /*54f0*/  FFMA.FTZ R71, R70, 1.4426950216293334961, R71 ;  /* 0x3fb8aa3b46477823 */ /* 0x000fe20000010047 */
[----:B------:R-:W-:Y:S01]  /*5500*/  @P3 MOV R70, 0x7f800000 ;  /* 0x7f80000000463802 */ /* 0x000fe20000000f00 */
[----:B------:R-:W-:Y:S02]  /*5510*/  IMAD R99, R161, 0x19, RZ ;  /* 0x00000019a1637824 */ /* 0x000fe400078e02ff */
[----:B------:R-:W-:Y:S01]  /*5520*/  FADD R68, R68, R71 ;  /* 0x0000004744447221 */ /* 0x000fe20000000000 */
[----:B------:R-:W-:Y:S01]  /*5530*/  SHF.L.U32 R71, R69, 0x1, RZ ;  /* 0x0000000145477819 */ /* 0x000fe200000006ff */
[----:B------:R-:W-:Y:S01]  /*5540*/  @P3 FFMA.FTZ R68, R73, R70, +INF ;  /* 0x7f80000049443423 */ /* 0x000fe20000010046 */
[----:B------:R-:W-:-:S02]  /*5550*/  IMAD.HI R70, R69, 0x2, RZ ;  /* 0x0000000245467827 */ /* 0x000fc400078e02ff */
[----:B------:R-:W3:Y:S01]  /*5560*/  MUFU.RCP R69, R72 ;  /* 0x0000004800457308 */ /* 0x000ee20000001000 */
[----:B-1----:R-:W-:Y:S01]  /*5570*/  IADD3 R2, P3, P4, R71, UR5, R2 ;  /* 0x0000000547027c10 */ /* 0x002fe2000fc7e002 */
[----:B------:R-:W-:Y:S01]  /*5580*/  UIMAD.WIDE UR4, UR4, 0x2, URZ ;  /* 0x00000002040478a5 */ /* 0x000fe2000f8e02ff */
[----:B------:R-:W-:Y:S02]  /*5590*/  IMAD R71, R161, 0x1a, RZ ;  /* 0x0000001aa1477824 */ /* 0x000fe400078e02ff */
[----:B--2---:R-:W-:Y:S01]  /*55a0*/  @P0 FMUL R24, R24, 0.25 ;  /* 0x3e80000018180820 */ /* 0x004fe20000400000 */
[----:B------:R-:W-:Y:S01]  /*55b0*/  @P0 FMUL R25, R25, 0.25 ;  /* 0x3e80000019190820 */ /* 0x000fe20000400000 */
[----:B------:R-:W-:Y:S01]  /*55c0*/  @P0 FMUL R12, R12, 0.25 ;  /* 0x3e8000000c0c0820 */ /* 0x000fe20000400000 */
[----:B------:R-:W-:Y:S01]  /*55d0*/  @P0 FMUL R22, R22, 0.25 ;  /* 0x3e80000016160820 */ /* 0x000fe20000400000 */
[----:B------:R-:W-:Y:S01]  /*55e0*/  @P0 FMUL R19, R19, 0.25 ;  /* 0x3e80000013130820 */ /* 0x000fe20000400000 */
[----:B------:R-:W-:Y:S01]  /*55f0*/  @P0 FMUL R32, R32, 0.25 ;  /* 0x3e80000020200820 */ /* 0x000fe20000400000 */
[----:B------:R-:W-:Y:S01]  /*5600*/  @P0 FMUL R33, R33, 0.25 ;  /* 0x3e80000021210820 */ /* 0x000fe20000400000 */
[----:B------:R-:W-:Y:S01]  /*5610*/  @P0 FMUL R38, R38, 0.25 ;  /* 0x3e80000026260820 */ /* 0x000fe20000400000 */
[----:B------:R-:W-:Y:S01]  /*5620*/  @P0 FMUL R39, R39, 0.25 ;  /* 0x3e80000027270820 */ /* 0x000fe20000400000 */
[----:B------:R-:W-:Y:S01]  /*5630*/  @!P2 FMUL R24, R24, 16777216 ;  /* 0x4b8000001818a820 */ /* 0x000fe20000400000 */
[----:B------:R-:W-:Y:S01]  /*5640*/  @!P2 FMUL R25, R25, 16777216 ;  /* 0x4b8000001919a820 */ /* 0x000fe20000400000 */
[----:B------:R-:W-:Y:S01]  /*5650*/  @!P2 FMUL R12, R12, 16777216 ;  /* 0x4b8000000c0ca820 */ /* 0x000fe20000400000 */
[----:B------:R-:W-:Y:S01]  /*5660*/  @!P2 FMUL R22, R22, 16777216 ;  /* 0x4b8000001616a820 */ /* 0x000fe20000400000 */
[----:B------:R-:W-:Y:S01]  /*5670*/  @P0 FMUL R20, R20, 0.25 ;  /* 0x3e80000014140820 */ /* 0x000fe20000400000 */
[----:B------:R-:W-:Y:S01]  /*5680*/  @P0 FMUL R21, R21, 0.25 ;  /* 0x3e80000015150820 */ /* 0x000fe20000400000 */
[----:B------:R-:W-:Y:S01]  /*5690*/  @!P2 FMUL R19, R19, 16777216 ;  /* 0x4b8000001313a820 */ /* 0x000fe20000400000 */
[----:B------:R-:W-:Y:S01]  /*56a0*/  @!P2 FMUL R32, R32, 16777216 ;  /* 0x4b8000002020a820 */ /* 0x000fe20000400000 */
[----:B------:R-:W-:Y:S01]  /*56b0*/  @!P2 FMUL R33, R33, 16777216 ;  /* 0x4b8000002121a820 */ /* 0x000fe20000400000 */
[----:B------:R-:W-:Y:S01]  /*56c0*/  @P0 FMUL R34, R34, 0.25 ;  /* 0x3e80000022220820 */ /* 0x000fe20000400000 */
[----:B------:R-:W-:Y:S01]  /*56d0*/  @P0 FMUL R35, R35, 0.25 ;  /* 0x3e80000023230820 */ /* 0x000fe20000400000 */
[----:B------:R-:W-:Y:S01]  /*56e0*/  @!P2 FMUL R38, R38, 16777216 ;  /* 0x4b8000002626a820 */ /* 0x000fe20000400000 */
[----:B------:R-:W-:Y:S01]  /*56f0*/  @!P2 FMUL R39, R39, 16777216 ;  /* 0x4b8000002727a820 */ /* 0x000fe20000400000 */
[C---:B---3--:R-:W-:Y:S01]  /*5700*/  FMUL R146, R69.reuse, R24 ;  /* 0x0000001845927220 */ /* 0x048fe20000400000 */
[----:B------:R-:W-:Y:S01]  /*5710*/  FMUL R25, R69, R25 ;  /* 0x0000001945197220 */ /* 0x000fe20000400000 */
[----:B------:R-:W-:Y:S01]  /*5720*/  @P0 FMUL R10, R10, 0.25 ;  /* 0x3e8000000a0a0820 */ /* 0x000fe20000400000 */
[----:B------:R-:W-:Y:S01]  /*5730*/  @P0 FMUL R16, R16, 0.25 ;  /* 0x3e80000010100820 */ /* 0x000fe20000400000 */
[----:B------:R-:W-:Y:S01]  /*5740*/  @P0 FMUL R18, R18, 0.25 ;  /* 0x3e80000012120820 */ /* 0x000fe20000400000 */
[----:B------:R-:W-:Y:S01]  /*5750*/  @P0 FMUL R15, R15, 0.25 ;  /* 0x3e8000000f0f0820 */ /* 0x000fe20000400000 */
[----:B------:R-:W-:Y:S01]  /*5760*/  @P0 FMUL R26, R26, 0.25 ;  /* 0x3e8000001a1a0820 */ /* 0x000fe20000400000 */
[----:B------:R-:W-:Y:S01]  /*5770*/  @P0 FMUL R27, R27, 0.25 ;  /* 0x3e8000001b1b0820 */ /* 0x000fe20000400000 */
[----:B------:R-:W-:Y:S01]  /*5780*/  @P0 FMUL R31, R31, 0.25 ;  /* 0x3e8000001f1f0820 */ /* 0x000fe20000400000 */
[C---:B------:R-:W-:Y:S01]  /*5790*/  FMUL R152, R69.reuse, R12 ;  /* 0x0000000c45987220 */ /* 0x040fe20000400000 */
[----:B------:R-:W-:Y:S01]  /*57a0*/  FMUL R147, R69, R22 ;  /* 0x0000001645937220 */ /* 0x000fe20000400000 */
[----:B------:R-:W-:Y:S01]  /*57b0*/  @P0 FMUL R44, R44, 0.25 ;  /* 0x3e8000002c2c0820 */ /* 0x000fe20000400000 */
[----:B------:R-:W-:Y:S01]  /*57c0*/  @P0 FMUL R45, R45, 0.25 ;  /* 0x3e8000002d2d0820 */ /* 0x000fe20000400000 */
[----:B------:R-:W-:Y:S01]  /*57d0*/  @P0 FMUL R46, R46, 0.25 ;  /* 0x3e8000002e2e0820 */ /* 0x000fe20000400000 */
[----:B------:R-:W-:Y:S01]  /*57e0*/  @P0 FMUL R47, R47, 0.25 ;  /* 0x3e8000002f2f0820 */ /* 0x000fe20000400000 */
[----:B------:R-:W-:Y:S01]  /*57f0*/  @!P2 FMUL R20, R20, 16777216 ;  /* 0x4b8000001414a820 */ /* 0x000fe20000400000 */
[----:B------:R-:W-:Y:S01]  /*5800*/  @!P2 FMUL R21, R21, 16777216 ;  /* 0x4b8000001515a820 */ /* 0x000fe20000400000 */
[C---:B------:R-:W-:Y:S01]  /*5810*/  FMUL R12, R69.reuse, R19 ;  /* 0x00000013450c7220 */ /* 0x040fe20000400000 */
[C---:B------:R-:W-:Y:S01]  /*5820*/  FMUL R22, R69.reuse, R32 ;  /* 0x0000002045167220 */ /* 0x040fe20000400000 */
[----:B------:R-:W-:Y:S01]  /*5830*/  FMUL R33, R69, R33 ;  /* 0x0000002145217220 */ /* 0x000fe20000400000 */
[----:B------:R-:W-:Y:S01]  /*5840*/  @P0 FMUL R4, R4, 0.25 ;  /* 0x3e80000004040820 */ /* 0x000fe20000400000 */
[----:B------:R-:W-:Y:S01]  /*5850*/  @P0 FMUL R8, R8, 0.25 ;  /* 0x3e80000008080820 */ /* 0x000fe20000400000 */
[----:B------:R-:W-:Y:S01]  /*5860*/  @P0 FMUL R17, R17, 0.25 ;  /* 0x3e80000011110820 */ /* 0x000fe20000400000 */
[----:B------:R-:W-:Y:S01]  /*5870*/  @P0 FMUL R36, R36, 0.25 ;  /* 0x3e80000024240820 */ /* 0x000fe20000400000 */
[----:B------:R-:W-:Y:S01]  /*5880*/  @P0 FMUL R37, R37, 0.25 ;  /* 0x3e80000025250820 */ /* 0x000fe20000400000 */
[----:B------:R-:W-:Y:S01]  /*5890*/  @!P2 FMUL R34, R34, 16777216 ;  /* 0x4b8000002222a820 */ /* 0x000fe20000400000 */
[----:B------:R-:W-:Y:S01]  /*58a0*/  @!P2 FMUL R35, R35, 16777216 ;  /* 0x4b8000002323a820 */ /* 0x000fe20000400000 */
        /* <DEDUP_REMOVED lines=8> */
[----:B------:R-:W-:Y:S01]  /*5930*/  @!P2 FMUL R18, R18, 16777216 ;  /* 0x4b8000001212a820 */ /* 0x000fe20000400000 */
[----:B------:R-:W-:Y:S01]  /*5940*/  F2FP.F16.F32.PACK_AB R146, R25, R146 ;  /* 0x000000921992723e */ /* 0x000fe200000000ff */
[----:B------:R-:W-:Y:S01]  /*5950*/  @P0 FMUL R14, R14, 0.25 ;  /* 0x3e8000000e0e0820 */ /* 0x000fe20000400000 */
[----:B------:R-:W-:Y:S01]  /*5960*/  @P0 FMUL R54, R54, 0.25 ;  /* 0x3e80000036360820 */ /* 0x000fe20000400000 */
[----:B------:R-:W-:Y:S01]  /*5970*/  @P0 FMUL R55, R55, 0.25 ;  /* 0x3e80000037370820 */ /* 0x000fe20000400000 */
[----:B------:R-:W-:Y:S01]  /*5980*/  @!P2 FMUL R15, R15, 16777216 ;  /* 0x4b8000000f0fa820 */ /* 0x000fe20000400000 */
[----:B------:R-:W-:Y:S01]  /*5990*/  @!P2 FMUL R26, R26, 16777216 ;  /* 0x4b8000001a1aa820 */ /* 0x000fe20000400000 */
[----:B------:R-:W-:Y:S01]  /*59a0*/  @!P2 FMUL R27, R27, 16777216 ;  /* 0x4b8000001b1ba820 */ /* 0x000fe20000400000 */
[----:B------:R-:W-:Y:S01]  /*59b0*/  @!P2 FMUL R31, R31, 16777216 ;  /* 0x4b8000001f1fa820 */ /* 0x000fe20000400000 */
[----:B------:R-:W-:-:S02]  /*59c0*/  IMAD R25, R161, 0x30, RZ ;  /* 0x00000030a1197824 */ /* 0x000fc400078e02ff */
[----:B------:R-:W-:Y:S01]  /*59d0*/  @P0 FMUL R6, R6, 0.25 ;  /* 0x3e80000006060820 */ /* 0x000fe20000400000 */
[----:B------:R-:W-:Y:S01]  /*59e0*/  @P0 FMUL R13, R13, 0.25 ;  /* 0x3e8000000d0d0820 */ /* 0x000fe20000400000 */
[----:B------:R-:W-:Y:S01]  /*59f0*/  @P0 FMUL R23, R23, 0.25 ;  /* 0x3e80000017170820 */ /* 0x000fe20000400000 */
[----:B------:R-:W-:Y:S01]  /*5a00*/  @!P2 FMUL R44, R44, 16777216 ;  /* 0x4b8000002c2ca820 */ /* 0x000fe20000400000 */
[----:B------:R-:W-:Y:S01]  /*5a10*/  @!P2 FMUL R45, R45, 16777216 ;  /* 0x4b8000002d2da820 */ /* 0x000fe20000400000 */
        /* <DEDUP_REMOVED lines=13> */
[----:B------:R-:W-:Y:S01]  /*5af0*/  @!P2 FMUL R37, R37, 16777216 ;  /* 0x4b8000002525a820 */ /* 0x000fe20000400000 */
[C---:B------:R-:W-:Y:S01]  /*5b00*/  FMUL R34, R69.reuse, R34 ;  /* 0x0000002245227220 */ /* 0x040fe20000400000 */
[----:B------:R-:W-:Y:S01]  /*5b10*/  FMUL R35, R69, R35 ;  /* 0x0000002345237220 */ /* 0x000fe20000400000 */
[----:B------:R-:W-:Y:S01]  /*5b20*/  F2FP.F16.F32.PACK_AB R22, R33, R22 ;  /* 0x000000162116723e */ /* 0x000fe200000000ff */
[----:B------:R-:W-:Y:S01]  /*5b30*/  @P0 FMUL R62, R62, 0.25 ;  /* 0x3e8000003e3e0820 */ /* 0x000fe20000400000 */
[----:B------:R-:W-:Y:S01]  /*5b40*/  @P0 FMUL R63, R63, 0.25 ;  /* 0x3e8000003f3f0820 */ /* 0x000fe20000400000 */
[----:B------:R-:W-:Y:S01]  /*5b50*/  @!P2 FMUL R11, R11, 16777216 ;  /* 0x4b8000000b0ba820 */ /* 0x000fe20000400000 */
[----:B------:R-:W-:Y:S01]  /*5b60*/  @!P2 FMUL R28, R28, 16777216 ;  /* 0x4b8000001c1ca820 */ /* 0x000fe20000400000 */
[----:B------:R-:W-:Y:S01]  /*5b70*/  @!P2 FMUL R42, R42, 16777216 ;  /* 0x4b8000002a2aa820 */ /* 0x000fe20000400000 */
[----:B------:R-:W-:Y:S01]  /*5b80*/  @!P2 FMUL R43, R43, 16777216 ;  /* 0x4b8000002b2ba820 */ /* 0x000fe20000400000 */
[C---:B------:R-:W-:Y:S01]  /*5b90*/  FMUL R153, R69.reuse, R10 ;  /* 0x0000000a45997220 */ /* 0x040fe20000400000 */
[C---:B------:R-:W-:Y:S01]  /*5ba0*/  FMUL R150, R69.reuse, R16 ;  /* 0x0000001045967220 */ /* 0x040fe20000400000 */
[----:B------:R-:W-:Y:S01]  /*5bb0*/  FMUL R149, R69, R18 ;  /* 0x0000001245957220 */ /* 0x000fe20000400000 */
[----:B------:R-:W-:Y:S01]  /*5bc0*/  F2FP.F16.F32.PACK_AB R19, R24, R19 ;  /* 0x000000131813723e */ /* 0x000fe200000000ff */
[----:B------:R-:W-:-:S02]  /*5bd0*/  IMAD R33, R161, 0x18, RZ ;  /* 0x00000018a1217824 */ /* 0x000fc400078e02ff */
[----:B------:R-:W-:Y:S01]  /*5be0*/  @!P2 FMUL R14, R14, 16777216 ;  /* 0x4b8000000e0ea820 */ /* 0x000fe20000400000 */
[----:B------:R-:W-:Y:S01]  /*5bf0*/  @!P2 FMUL R54, R54, 16777216 ;  /* 0x4b8000003636a820 */ /* 0x000fe20000400000 */
[----:B------:R-:W-:Y:S01]  /*5c00*/  @!P2 FMUL R55, R55, 16777216 ;  /* 0x4b8000003737a820 */ /* 0x000fe20000400000 */
[C---:B------:R-:W-:Y:S01]  /*5c10*/  FMUL R10, R69.reuse, R15 ;  /* 0x0000000f450a7220 */ /* 0x040fe20000400000 */
[C---:B------:R-:W-:Y:S01]  /*5c20*/  FMUL R145, R69.reuse, R26 ;  /* 0x0000001a45917220 */ /* 0x040fe20000400000 */
[C---:B------:R-:W-:Y:S01]  /*5c30*/  FMUL R16, R69.reuse, R27 ;  /* 0x0000001b45107220 */ /* 0x040fe20000400000 */
[----:B------:R-:W-:Y:S01]  /*5c40*/  FMUL R18, R69, R31 ;  /* 0x0000001f45127220 */ /* 0x000fe20000400000 */
[----:B------:R-:W-:Y:S01]  /*5c50*/  IADD3.X R3, PT, PT, R70, UR5, R3, P3, P4 ;  /* 0x0000000546037c10 */ /* 0x000fe20009fe8403 */
[----:B------:R-:W-:Y:S02]  /*5c60*/  IMAD R24, R161, 0x60, RZ ;  /* 0x00000060a1187824 */ /* 0x000fe400078e02ff */
[----:B------:R-:W-:Y:S01]  /*5c70*/  @P0 FMUL R52, R52, 0.25 ;  /* 0x3e80000034340820 */ /* 0x000fe20000400000 */
[----:B------:R-:W-:Y:S01]  /*5c80*/  @P0 FMUL R53, R53, 0.25 ;  /* 0x3e80000035350820 */ /* 0x000fe20000400000 */
[----:B------:R-:W-:Y:S01]  /*5c90*/  @!P2 FMUL R6, R6, 16777216 ;  /* 0x4b8000000606a820 */ /* 0x000fe20000400000 */
[----:B------:R-:W-:Y:S01]  /*5ca0*/  @!P2 FMUL R13, R13, 16777216 ;  /* 0x4b8000000d0da820 */ /* 0x000fe20000400000 */
[----:B------:R-:W-:Y:S01]  /*5cb0*/  @!P2 FMUL R23, R23, 16777216 ;  /* 0x4b8000001717a820 */ /* 0x000fe20000400000 */
[C---:B------:R-:W-:Y:S01]  /*5cc0*/  FMUL R44, R69.reuse, R44 ;  /* 0x0000002c452c7220 */ /* 0x040fe20000400000 */
[C---:B------:R-:W-:Y:S01]  /*5cd0*/  FMUL R45, R69.reuse, R45 ;  /* 0x0000002d452d7220 */ /* 0x040fe20000400000 */
[C---:B------:R-:W-:Y:S01]  /*5ce0*/  FMUL R15, R69.reuse, R46 ;  /* 0x0000002e450f7220 */ /* 0x040fe20000400000 */
[----:B------:R-:W-:Y:S01]  /*5cf0*/  FMUL R26, R69, R47 ;  /* 0x0000002f451a7220 */ /* 0x000fe20000400000 */
[----:B------:R-:W-:Y:S01]  /*5d00*/  IMAD R31, R161, 0x6, RZ ;  /* 0x00000006a11f7824 */ /* 0x000fe200078e02ff */
[----:B------:R-:W-:Y:S01]  /*5d10*/  IADD3 R32, P3, PT, R25, R2, RZ ;  /* 0x0000000219207210 */ /* 0x000fe20007f7e0ff */
[----:B------:R-:W-:Y:S01]  /*5d20*/  @!P2 FMUL R7, R7, 16777216 ;  /* 0x4b8000000707a820 */ /* 0x000fe20000400000 */
[----:B------:R-:W-:Y:S01]  /*5d30*/  @!P2 FMUL R29, R29, 16777216 ;  /* 0x4b8000001d1da820 */ /* 0x000fe20000400000 */
[----:B------:R-:W-:Y:S01]  /*5d40*/  @!P2 FMUL R30, R30, 16777216 ;  /* 0x4b8000001e1ea820 */ /* 0x000fe20000400000 */
[----:B------:R-:W-:Y:S01]  /*5d50*/  @!P2 FMUL R50, R50, 16777216 ;  /* 0x4b8000003232a820 */ /* 0x000fe20000400000 */
[----:B------:R-:W-:Y:S01]  /*5d60*/  @!P2 FMUL R51, R51, 16777216 ;  /* 0x4b8000003333a820 */ /* 0x000fe20000400000 */
[C---:B------:R-:W-:Y:S01]  /*5d70*/  FMUL R156, R69.reuse, R4 ;  /* 0x00000004459c7220 */ /* 0x040fe20000400000 */
[C---:B------:R-:W-:Y:S01]  /*5d80*/  FMUL R154, R69.reuse, R8 ;  /* 0x00000008459a7220 */ /* 0x040fe20000400000 */
[C---:B------:R-:W-:Y:S01]  /*5d90*/  FMUL R17, R69.reuse, R17 ;  /* 0x0000001145117220 */ /* 0x040fe20000400000 */
[C---:B------:R-:W-:Y:S01]  /*5da0*/  FMUL R20, R69.reuse, R36 ;  /* 0x0000002445147220 */ /* 0x040fe20000400000 */
[----:B------:R-:W-:Y:S01]  /*5db0*/  FMUL R37, R69, R37 ;  /* 0x0000002545257220 */ /* 0x000fe20000400000 */
[----:B------:R-:W-:Y:S01]  /*5dc0*/  F2FP.F16.F32.PACK_AB R148, R21, R148 ;  /* 0x000000941594723e */ /* 0x000fe200000000ff */
[----:B------:R-:W-:-:S02]  /*5dd0*/  IMAD R39, R161, 0x50, RZ ;  /* 0x00000050a1277824 */ /* 0x000fc400078e02ff */
[----:B------:R-:W-:Y:S01]  /*5de0*/  @!P2 FMUL R62, R62, 16777216 ;  /* 0x4b8000003e3ea820 */ /* 0x000fe20000400000 */
[----:B------:R-:W-:Y:S01]  /*5df0*/  @!P2 FMUL R63, R63, 16777216 ;  /* 0x4b8000003f3fa820 */ /* 0x000fe20000400000 */
[C---:B------:R-:W-:Y:S01]  /*5e00*/  FMUL R8, R69.reuse, R11 ;  /* 0x0000000b45087220 */ /* 0x040fe20000400000 */
[C---:B------:R-:W-:Y:S01]  /*5e10*/  FMUL R144, R69.reuse, R28 ;  /* 0x0000001c45907220 */ /* 0x040fe20000400000 */
[C---:B------:R-:W-:Y:S01]  /*5e20*/  FMUL R42, R69.reuse, R42 ;  /* 0x0000002a452a7220 */ /* 0x040fe20000400000 */
[----:B------:R-:W-:Y:S01]  /*5e30*/  FMUL R43, R69, R43 ;  /* 0x0000002b452b7220 */ /* 0x000fe20000400000 */
[----:B------:R-:W-:Y:S01]  /*5e40*/  FSEL R4, R68, -INF , P1 ;  /* 0xff80000044047808 */ /* 0x000fe20000800000 */
[----:B------:R-:W-:Y:S01]  /*5e50*/  @P0 FMUL R5, R5, 0.25 ;  /* 0x3e80000005050820 */ /* 0x000fe20000400000 */
[----:B------:R-:W-:Y:S01]  /*5e60*/  F2FP.F16.F32.PACK_AB R21, R35, R34 ;  /* 0x000000222315723e */ /* 0x000fe200000000ff */
        /* <DEDUP_REMOVED lines=16> */
[C---:B------:R-:W-:Y:S01]  /*5f70*/  FMUL R11, R69.reuse, R54 ;  /* 0x00000036450b7220 */ /* 0x040fe20000400000 */
[----:B------:R-:W-:Y:S01]  /*5f80*/  FMUL R28, R69, R55 ;  /* 0x00000037451c7220 */ /* 0x000fe20000400000 */
[----:B------:R-:W-:Y:S01]  /*5f90*/  IADD3 R34, P1, PT, R33, R2, RZ ;  /* 0x0000000221227210 */ /* 0x000fe20007f3e0ff */
[----:B------:R-:W-:Y:S01]  /*5fa0*/  @!P2 FMUL R52, R52, 16777216 ;  /* 0x4b8000003434a820 */ /* 0x000fe20000400000 */
[----:B------:R-:W-:Y:S01]  /*5fb0*/  @!P2 FMUL R53, R53, 16777216 ;  /* 0x4b8000003535a820 */ /* 0x000fe20000400000 */
[C---:B------:R-:W-:Y:S01]  /*5fc0*/  FMUL R155, R69.reuse, R6 ;  /* 0x00000006459b7220 */ /* 0x040fe20000400000 */
[C---:B------:R-:W-:Y:S01]  /*5fd0*/  FMUL R13, R69.reuse, R13 ;  /* 0x0000000d450d7220 */ /* 0x040fe20000400000 */
[----:B------:R-:W-:Y:S01]  /*5fe0*/  FMUL R14, R69, R23 ;  /* 0x00000017450e7220 */ /* 0x000fe20000400000 */
[----:B------:R-:W-:Y:S01]  /*5ff0*/  F2FP.F16.F32.PACK_AB R145, R16, R145 ;  /* 0x000000911091723e */ /* 0x000fe200000000ff */
[----:B------:R-:W-:Y:S01]  /*6000*/  IMAD R35, R161, 0xc, RZ ;  /* 0x0000000ca1237824 */ /* 0x000fe200078e02ff */
[----:B------:R-:W-:Y:S01]  /*6010*/  IADD3 R24, P0, PT, R24, R2, RZ ;  /* 0x0000000218187210 */ /* 0x000fe20007f1e0ff */
[----:B------:R-:W-:Y:S01]  /*6020*/  FMUL R6, R69, R7 ;  /* 0x0000000745067220 */ /* 0x000fe20000400000 */
[----:B------:R-:W-:Y:S01]  /*6030*/  LEA.HI.X.SX32 R33, R33, R3, 0x1, P3 ;  /* 0x0000000321217211 */ /* 0x000fe200018f0eff */
[C---:B------:R-:W-:Y:S01]  /*6040*/  FMUL R29, R69.reuse, R29 ;  /* 0x0000001d451d7220 */ /* 0x040fe20000400000 */
[C---:B------:R-:W-:Y:S01]  /*6050*/  FMUL R23, R69.reuse, R30 ;  /* 0x0000001e45177220 */ /* 0x040fe20000400000 */
[C---:B------:R-:W-:Y:S01]  /*6060*/  FMUL R50, R69.reuse, R50 ;  /* 0x0000003245327220 */ /* 0x040fe20000400000 */
[----:B------:R-:W-:Y:S01]  /*6070*/  FMUL R51, R69, R51 ;  /* 0x0000003345337220 */ /* 0x000fe20000400000 */
[----:B------:R-:W-:Y:S01]  /*6080*/  F2FP.F16.F32.PACK_AB R16, R45, R44 ;  /* 0x0000002c2d10723e */ /* 0x000fe200000000ff */
[----:B------:R-:W-:Y:S01]  /*6090*/  IMAD R47, R161, 0x28, RZ ;  /* 0x00000028a12f7824 */ /* 0x000fe200078e02ff */
[----:B------:R-:W-:Y:S01]  /*60a0*/  F2FP.F16.F32.PACK_AB R15, R26, R15 ;  /* 0x0000000f1a0f723e */ /* 0x000fe200000000ff */
[----:B------:R-:W-:Y:S01]  /*60b0*/  FMUL R7, R69, R62 ;  /* 0x0000003e45077220 */ /* 0x000fe20000400000 */
[----:B------:R-:W-:Y:S01]  /*60c0*/  LEA R27, R161, R161, 0x1 ;  /* 0x000000a1a11b7211 */ /* 0x000fe200078e08ff */
[----:B------:R-:W-:Y:S01]  /*60d0*/  FMUL R30, R69, R63 ;  /* 0x0000003f451e7220 */ /* 0x000fe20000400000 */
[----:B------:R-:W-:Y:S01]  /*60e0*/  IADD3 R38, P3, PT, R31, R2, RZ ;  /* 0x000000021f267210 */ /* 0x000fe20007f7e0ff */
[----:B------:R-:W-:Y:S01]  /*60f0*/  IMAD R45, R161, 0xa, RZ ;  /* 0x0000000aa12d7824 */ /* 0x000fe200078e02ff */
[----:B------:R-:W-:Y:S01]  /*6100*/  F2FP.F16.F32.PACK_AB R150, R17, R150 ;  /* 0x000000961196723e */ /* 0x000fe200000000ff */
[----:B------:R-:W-:Y:S01]  /*6110*/  @!P2 FMUL R9, R9, 16777216 ;  /* 0x4b8000000909a820 */ /* 0x000fe20000400000 */
[----:B------:R-:W-:Y:S01]  /*6120*/  F2FP.F16.F32.PACK_AB R20, R37, R20 ;  /* 0x000000142514723e */ /* 0x000fe200000000ff */
[----:B------:R-:W-:Y:S01]  /*6130*/  IMAD R37, R161, 0x48, RZ ;  /* 0x00000048a1257824 */ /* 0x000fe200078e02ff */
[----:B------:R-:W-:Y:S01]  /*6140*/  IADD3 R26, P4, PT, R39, R2, RZ ;  /* 0x00000002271a7210 */ /* 0x000fe20007f9e0ff */
[----:B------:R-:W-:Y:S01]  /*6150*/  FMUL R52, R69, R52 ;  /* 0x0000003445347220 */ /* 0x000fe20000400000 */
[----:B------:R-:W-:Y:S01]  /*6160*/  F2FP.F16.F32.PACK_AB R17, R43, R42 ;  /* 0x0000002a2b11723e */ /* 0x000fe200000000ff */
[----:B------:R-:W-:Y:S01]  /*6170*/  FMUL R53, R69, R53 ;  /* 0x0000003545357220 */ /* 0x000fe20000400000 */
[----:B------:R-:W-:Y:S01]  /*6180*/  F2FP.F16.F32.PACK_AB R11, R28, R11 ;  /* 0x0000000b1c0b723e */ /* 0x000fe200000000ff */
[----:B------:R-:W-:Y:S01]  /*6190*/  IMAD R43, R161, 0x14, RZ ;  /* 0x00000014a12b7824 */ /* 0x000fe200078e02ff */
[-C--:B------:R-:W-:Y:S01]  /*61a0*/  LEA.HI.X.SX32 R25, R25, R3.reuse, 0x1, P0 ;  /* 0x0000000319197211 */ /* 0x080fe200000f0eff */
[----:B------:R-:W-:Y:S01]  /*61b0*/  @!P2 FMUL R58, R58, 16777216 ;  /* 0x4b8000003a3aa820 */ /* 0x000fe20000400000 */
[----:B------:R-:W-:Y:S01]  /*61c0*/  @!P2 FMUL R59, R59, 16777216 ;  /* 0x4b8000003b3ba820 */ /* 0x000fe20000400000 */
[----:B------:R-:W-:Y:S01]  /*61d0*/  F2FP.F16.F32.PACK_AB R152, R13, R152 ;  /* 0x000000980d98723e */ /* 0x000fe200000000ff */
[----:B------:R-:W-:Y:S01]  /*61e0*/  IMAD R28, R161, 0x70, RZ ;  /* 0x00000070a11c7824 */ /* 0x000fe200078e02ff */
[----:B------:R-:W-:Y:S01]  /*61f0*/  IADD3 R36, P0, PT, R35, R2, RZ ;  /* 0x0000000223247210 */ /* 0x000fe20007f1e0ff */
[----:B------:R-:W-:Y:S01]  /*6200*/  @!P2 FMUL R64, R64, 16777216 ;  /* 0x4b8000004040a820 */ /* 0x000fe20000400000 */
[-C--:B------:R-:W-:Y:S01]  /*6210*/  LEA.HI.X.SX32 R39, R27, R3.reuse, 0x1, P3 ;  /* 0x000000031b277211 */ /* 0x080fe200018f0eff */
[----:B------:R-:W-:Y:S01]  /*6220*/  @!P2 FMUL R65, R65, 16777216 ;  /* 0x4b8000004141a820 */ /* 0x000fe20000400000 */
[----:B------:R-:W-:Y:S01]  /*6230*/  F2FP.F16.F32.PACK_AB R144, R29, R144 ;  /* 0x000000901d90723e */ /* 0x000fe200000000ff */
[----:B------:R-:W-:Y:S01]  /*6240*/  @!P2 FMUL R5, R5, 16777216 ;  /* 0x4b8000000505a820 */ /* 0x000fe20000400000 */
[----:B------:R-:W-:Y:S01]  /*6250*/  F2FP.F16.F32.PACK_AB R13, R51, R50 ;  /* 0x00000032330d723e */ /* 0x000fe200000000ff */
[----:B------:R-:W-:Y:S01]  /*6260*/  @!P2 FMUL R40, R40, 16777216 ;  /* 0x4b8000002828a820 */ /* 0x000fe20000400000 */
[----:B------:R-:W-:Y:S01]  /*6270*/  LEA.HI.X.SX32 R27, R47, R3, 0x1, P4 ;  /* 0x000000032f1b7211 */ /* 0x000fe200020f0eff */
[----:B------:R-:W-:Y:S01]  /*6280*/  @!P2 FMUL R41, R41, 16777216 ;  /* 0x4b8000002929a820 */ /* 0x000fe20000400000 */
        /* <DEDUP_REMOVED lines=8> */
[----:B------:R-:W-:Y:S01]  /*6310*/  F2FP.F16.F32.PACK_AB R7, R30, R7 ;  /* 0x000000071e07723e */ /* 0x000fe200000000ff */
[C---:B------:R-:W-:Y:S01]  /*6320*/  IMAD R51, R161.reuse, 0x1c, RZ ;  /* 0x0000001ca1337824 */ /* 0x040fe200078e02ff */
[----:B------:R-:W-:Y:S01]  /*6330*/  LEA R29, R161, R161, 0x2 ;  /* 0x000000a1a11d7211 */ /* 0x000fe200078e10ff */
[----:B------:R-:W-:Y:S01]  /*6340*/  FMUL R9, R69, R9 ;  /* 0x0000000945097220 */ /* 0x000fe20000400000 */
[----:B------:R-:W-:Y:S01]  /*6350*/  IADD3 R46, P4, PT, R45, R2, RZ ;  /* 0x000000022d2e7210 */ /* 0x000fe20007f9e0ff */
[C---:B------:R-:W-:Y:S01]  /*6360*/  FMUL R58, R69.reuse, R58 ;  /* 0x0000003a453a7220 */ /* 0x040fe20000400000 */
[----:B------:R-:W-:Y:S01]  /*6370*/  F2FP.F16.F32.PACK_AB R149, R12, R149 ;  /* 0x000000950c95723e */ /* 0x000fe200000000ff */
[----:B------:R-:W-:Y:S01]  /*6380*/  FMUL R59, R69, R59 ;  /* 0x0000003b453b7220 */ /* 0x000fe20000400000 */
[----:B------:R-:W-:Y:S01]  /*6390*/  IADD3 R30, P2, PT, R37, R2, RZ ;  /* 0x00000002251e7210 */ /* 0x000fe20007f5e0ff */
[----:B------:R-:W-:Y:S01]  /*63a0*/  IMAD R54, R161, 0x38, RZ ;  /* 0x00000038a1367824 */ /* 0x000fe200078e02ff */
[----:B------:R-:W-:Y:S01]  /*63b0*/  F2FP.F16.F32.PACK_AB R12, R53, R52 ;  /* 0x00000034350c723e */ /* 0x000fe200000000ff */
[----:B------:R-:W-:Y:S01]  /*63c0*/  FMUL R64, R69, R64 ;  /* 0x0000004045407220 */ /* 0x000fe20000400000 */
[----:B------:R-:W-:Y:S01]  /*63d0*/  LEA.HI.X.SX32 R37, R31, R3, 0x1, P0 ;  /* 0x000000031f257211 */ /* 0x000fe200000f0eff */
[----:B------:R-:W-:Y:S01]  /*63e0*/  FMUL R65, R69, R65 ;  /* 0x0000004145417220 */ /* 0x000fe20000400000 */
[-C--:B------:R-:W-:Y:S01]  /*63f0*/  IADD3 R44, P3, PT, R43, R2.reuse, RZ ;  /* 0x000000022b2c7210 */ /* 0x080fe20007f7e0ff */
[----:B------:R-:W-:Y:S01]  /*6400*/  IMAD R53, R161, 0xe, RZ ;  /* 0x0000000ea1357824 */ /* 0x000fe200078e02ff */
[----:B------:R-:W-:Y:S01]  /*6410*/  IADD3 R28, P6, PT, R28, R2, RZ ;  /* 0x000000021c1c7210 */ /* 0x000fe20007fde0ff */
[----:B------:R-:W-:Y:S01]  /*6420*/  FMUL R40, R69, R40 ;  /* 0x0000002845287220 */ /* 0x000fe20000400000 */
[-C--:B------:R-:W-:Y:S01]  /*6430*/  IADD3 R42, P0, PT, R47, R2.reuse, RZ ;  /* 0x000000022f2a7210 */ /* 0x080fe20007f1e0ff */
[----:B------:R-:W-:Y:S01]  /*6440*/  FMUL R41, R69, R41 ;  /* 0x0000002945297220 */ /* 0x000fe20000400000 */
[----:B------:R-:W-:Y:S01]  /*6450*/  LEA.HI.X.SX32 R47, R29, R3, 0x1, P4 ;  /* 0x000000031d2f7211 */ /* 0x000fe200020f0eff */
[----:B------:R-:W-:Y:S01]  /*6460*/  IMAD R62, R161, 0x24, RZ ;  /* 0x00000024a13e7824 */ /* 0x000fe200078e02ff */
[----:B------:R-:W-:Y:S01]  /*6470*/  IADD3 R52, P4, PT, R51, R2, RZ ;  /* 0x0000000233347210 */ /* 0x000fe20007f9e0ff */
[----:B------:R-:W-:Y:S01]  /*6480*/  FMUL R60, R69, R60 ;  /* 0x0000003c453c7220 */ /* 0x000fe20000400000 */
[----:B------:R-:W-:Y:S01]  /*6490*/  F2FP.F16.F32.PACK_AB R154, R9, R154 ;  /* 0x0000009a099a723e */ /* 0x000fe200000000ff */
[----:B------:R-:W-:Y:S01]  /*64a0*/  FMUL R61, R69, R61 ;  /* 0x0000003d453d7220 */ /* 0x000fe20000400000 */
[----:B------:R-:W-:Y:S01]  /*64b0*/  LEA.HI.X.SX32 R45, R45, R3, 0x1, P3 ;  /* 0x000000032d2d7211 */ /* 0x000fe200018f0eff */
[----:B------:R-:W-:Y:S01]  /*64c0*/  IMAD R55, R161, 0x7, RZ ;  /* 0x00000007a1377824 */ /* 0x000fe200078e02ff */
[----:B------:R-:W-:Y:S01]  /*64d0*/  F2FP.F16.F32.PACK_AB R155, R6, R155 ;  /* 0x0000009b069b723e */ /* 0x000fe200000000ff */
[----:B------:R-:W-:Y:S01]  /*64e0*/  FMUL R48, R69, R48 ;  /* 0x0000003045307220 */ /* 0x000fe20000400000 */
[----:B------:R-:W-:Y:S01]  /*64f0*/  F2FP.F16.F32.PACK_AB R9, R59, R58 ;  /* 0x0000003a3b09723e */ /* 0x000fe200000000ff */
[----:B------:R-:W-:Y:S01]  /*6500*/  IMAD R59, R161, 0x12, RZ ;  /* 0x00000012a13b7824 */ /* 0x000fe200078e02ff */
[C---:B------:R-:W-:Y:S01]  /*6510*/  IADD3 R50, P3, PT, R54.reuse, R2, RZ ;  /* 0x0000000236327210 */ /* 0x040fe20007f7e0ff */
[C---:B------:R-:W-:Y:S01]  /*6520*/  FMUL R49, R69.reuse, R49 ;  /* 0x0000003145317220 */ /* 0x040fe20000400000 */
[----:B------:R-:W-:Y:S01]  /*6530*/  LEA.HI.X.SX32 R29, R54, R3, 0x1, P6 ;  /* 0x00000003361d7211 */ /* 0x000fe200030f0eff */
[C---:B------:R-:W-:Y:S01]  /*6540*/  FMUL R5, R69.reuse, R5 ;  /* 0x0000000545057220 */ /* 0x040fe20000400000 */
[----:B------:R-:W-:Y:S01]  /*6550*/  F2FP.F16.F32.PACK_AB R23, R18, R23 ;  /* 0x000000171217723e */ /* 0x000fe200000000ff */
[----:B------:R-:W-:Y:S01]  /*6560*/  FMUL R66, R69, R66 ;  /* 0x0000004245427220 */ /* 0x000fe20000400000 */
[----:B------:R-:W-:Y:S01]  /*6570*/  F2FP.F16.F32.PACK_AB R6, R65, R64 ;  /* 0x000000404106723e */ /* 0x000fe200000000ff */
[----:B------:R-:W-:Y:S01]  /*6580*/  IMAD R64, R161, 0x44, RZ ;  /* 0x00000044a1407824 */ /* 0x000fe200078e02ff */
[----:B------:R-:W-:Y:S01]  /*6590*/  IADD3 R54, P6, PT, R53, R2, RZ ;  /* 0x0000000235367210 */ /* 0x000fe20007fde0ff */
[----:B------:R-:W-:Y:S01]  /*65a0*/  FMUL R67, R69, R67 ;  /* 0x0000004345437220 */ /* 0x000fe20000400000 */
[----:B------:R-:W-:Y:S01]  /*65b0*/  F2FP.F16.F32.PACK_AB R18, R41, R40 ;  /* 0x000000282912723e */ /* 0x000fe200000000ff */
[----:B------:R-:W-:Y:S01]  /*65c0*/  IMAD R41, R161, 0x2c, RZ ;  /* 0x0000002ca1297824 */ /* 0x000fe200078e02ff */
[----:B------:R-:W-:Y:S01]  /*65d0*/  LEA.HI.X.SX32 R53, R53, R3, 0x1, P4 ;  /* 0x0000000335357211 */ /* 0x000fe200020f0eff */
[----:B------:R-:W-:Y:S01]  /*65e0*/  IMAD R65, R161, 0x16, RZ ;  /* 0x00000016a1417824 */ /* 0x000fe200078e02ff */
[----:B------:R-:W-:Y:S01]  /*65f0*/  IADD3 R58, P4, PT, R62, R2, RZ ;  /* 0x000000023e3a7210 */ /* 0x000fe20007f9e0ff */
[C---:B------:R-:W-:Y:S01]  /*6600*/  FMUL R56, R69.reuse, R56 ;  /* 0x0000003845387220 */ /* 0x040fe20000400000 */
[----:B------:R-:W-:Y:S01]  /*6610*/  F2FP.F16.F32.PACK_AB R153, R8, R153 ;  /* 0x000000990899723e */ /* 0x000fe200000000ff */
[----:B------:R-:W-:Y:S01]  /*6620*/  FMUL R57, R69, R57 ;  /* 0x0000003945397220 */ /* 0x000fe20000400000 */
[----:B------:R-:W-:Y:S01]  /*6630*/  F2FP.F16.F32.PACK_AB R8, R61, R60 ;  /* 0x0000003c3d08723e */ /* 0x000fe200000000ff */
[----:B------:R-:W-:Y:S01]  /*6640*/  IMAD R40, R161, 0x58, RZ ;  /* 0x00000058a1287824 */ /* 0x000fe200078e02ff */
[----:B------:R-:W-:Y:S01]  /*6650*/  LEA.HI.X.SX32 R55, R55, R3, 0x1, P6 ;  /* 0x0000000337377211 */ /* 0x000fe200030f0eff */
[C---:B------:R-:W-:Y:S01]  /*6660*/  IMAD R73, R161.reuse, 0xd, RZ ;  /* 0x0000000da1497824 */ /* 0x040fe200078e02ff */
[----:B------:R-:W-:Y:S01]  /*6670*/  F2FP.F16.F32.PACK_AB R147, R14, R147 ;  /* 0x000000930e93723e */ /* 0x000fe200000000ff */
[C---:B------:R-:W-:Y:S01]  /*6680*/  IMAD R68, R161.reuse, 0x4c, RZ ;  /* 0x0000004ca1447824 */ /* 0x040fe200078e02ff */
[C---:B------:R-:W-:Y:S01]  /*6690*/  LEA R61, R161.reuse, R161, 0x3 ;  /* 0x000000a1a13d7211 */ /* 0x040fe200078e18ff */
[----:B------:R-:W-:Y:S01]  /*66a0*/  IMAD R63, R161, 0x22, RZ ;  /* 0x00000022a13f7824 */ /* 0x000fe200078e02ff */
[----:B------:R-:W-:Y:S01]  /*66b0*/  IADD3 R60, P6, PT, R59, R2, RZ ;  /* 0x000000023b3c7210 */ /* 0x000fe20007fde0ff */
[C---:B------:R-:W-:Y:S01]  /*66c0*/  IMAD R69, R161.reuse, 0x26, RZ ;  /* 0x00000026a1457824 */ /* 0x040fe200078e02ff */
[-C--:B------:R-:W-:Y:S01]  /*66d0*/  LEA.HI.X.SX32 R31, R62, R3.reuse, 0x1, P2 ;  /* 0x000000033e1f7211 */ /* 0x080fe200010f0eff */
[----:B------:R-:W-:Y:S01]  /*66e0*/  IMAD R97, R161, 0x3e, RZ ;  /* 0x0000003ea1617824 */ /* 0x000fe200078e02ff */
[----:B------:R-:W-:Y:S01]  /*66f0*/  F2FP.F16.F32.PACK_AB R14, R49, R48 ;  /* 0x00000030310e723e */ /* 0x000fe200000000ff */
[C---:B------:R-:W-:Y:S01]  /*6700*/  IMAD R49, R161.reuse, 0x34, RZ ;  /* 0x00000034a1317824 */ /* 0x040fe200078e02ff */
[----:B------:R-:W-:Y:S01]  /*6710*/  IADD3 R62, P2, PT, R64, R2, RZ ;  /* 0x00000002403e7210 */ /* 0x000fe20007f5e0ff */
[----:B------:R-:W-:Y:S01]  /*6720*/  IMAD R48, R161, 0x68, RZ ;  /* 0x00000068a1307824 */ /* 0x000fe200078e02ff */
[-C--:B------:R-:W-:Y:S01]  /*6730*/  LEA.HI.X.SX32 R59, R59, R3.reuse, 0x1, P4 ;  /* 0x000000033b3b7211 */ /* 0x080fe200020f0eff */
[----:B------:R-:W-:Y:S01]  /*6740*/  IMAD R96, R161, 0x7c, RZ ;  /* 0x0000007ca1607824 */ /* 0x000fe200078e02ff */
[----:B------:R-:W-:Y:S01]  /*6750*/  F2FP.F16.F32.PACK_AB R156, R5, R156 ;  /* 0x0000009c059c723e */ /* 0x000fe200000000ff */
[----:B------:R-:W-:Y:S01]  /*6760*/  IMAD R100, R161, 0x42, RZ ;  /* 0x00000042a1647824 */ /* 0x000fe200078e02ff */
[----:B------:R-:W-:Y:S01]  /*6770*/  IADD3 R64, P4, PT, R41, R2, RZ ;  /* 0x0000000229407210 */ /* 0x000fe20007f9e0ff */
[----:B------:R-:W-:Y:S01]  /*6780*/  IMAD R104, R161, 0x46, RZ ;  /* 0x00000046a1687824 */ /* 0x000fe200078e02ff */
[----:B------:R-:W-:Y:S01]  /*6790*/  F2FP.F16.F32.PACK_AB R5, R67, R66 ;  /* 0x000000424305723e */ /* 0x000fe200000000ff */
[----:B------:R-:W-:Y:S01]  /*67a0*/  IMAD R67, R161, 0xb, RZ ;  /* 0x0000000ba1437824 */ /* 0x000fe200078e02ff */
[----:B------:R-:W-:Y:S01]  /*67b0*/  LEA.HI.X.SX32 R61, R61, R3, 0x1, P6 ;  /* 0x000000033d3d7211 */ /* 0x000fe200030f0eff */
[C---:B------:R-:W-:Y:S01]  /*67c0*/  IMAD R107, R161.reuse, 0x1d, RZ ;  /* 0x0000001da16b7824 */ /* 0x040fe200078e02ff */
[----:B------:R-:W-:Y:S01]  /*67d0*/  F2FP.F16.F32.PACK_AB R151, R10, R151 ;  /* 0x000000970a97723e */ /* 0x000fe200000000ff */
[----:B------:R-:W-:Y:S01]  /*67e0*/  IMAD R109, R161, 0x25, RZ ;  /* 0x00000025a16d7824 */ /* 0x000fe200078e02ff */
[----:B------:R-:W-:Y:S01]  /*67f0*/  IADD3 R66, P6, PT, R65, R2, RZ ;  /* 0x0000000241427210 */ /* 0x000fe20007fde0ff */
[----:B------:R-:W-:Y:S01]  /*6800*/  IMAD R112, R161, 0x4e, RZ ;  /* 0x0000004ea1707824 */ /* 0x000fe200078e02ff */
[----:B------:R-:W-:Y:S01]  /*6810*/  F2FP.F16.F32.PACK_AB R10, R57, R56 ;  /* 0x00000038390a723e */ /* 0x000fe200000000ff */
        /* <DEDUP_REMOVED lines=26> */
[----:B------:R-:W-:Y:S01]  /*69c0*/  FFMA R4, R4, 0.69314718246459960938, R117 ;  /* 0x3f31721804047823 */ /* 0x000fe20000000075 */
        /* <DEDUP_REMOVED lines=29> */
[----:B------:R1:W-:Y:S01]  /*6ba0*/  STG.E.U16 desc[UR28][R2.64], R156 ;  /* 0x0000009c02007986 */ /* 0x0003e2000c10151c */
[----:B------:R-:W-:Y:S01]  /*6bb0*/  LEA.HI.X.SX32 R75, R75, R3, 0x1, P0 ;  /* 0x000000034b4b7211 */ /* 0x000fe200000f0eff */
[----:B------:R-:W2:Y:S01]  /*6bc0*/  LDCU UR4, c[0x0][0x3ec] ;  /* 0x00007d80ff0477ac */ /* 0x000ea20008000800 */
[----:B------:R-:W-:-:S02]  /*6bd0*/  IADD3 R94, P0, PT, R81, R2, RZ ;  /* 0x00000002515e7210 */ /* 0x000fc40007f1e0ff */
[-C--:B------:R-:W-:Y:S02]  /*6be0*/  LEA.HI.X.SX32 R81, R81, R3.reuse, 0x1, P3 ;  /* 0x0000000351517211 */ /* 0x080fe400018f0eff */
[-C--:B------:R-:W-:Y:S02]  /*6bf0*/  IADD3 R98, P3, PT, R85, R2.reuse, RZ ;  /* 0x0000000255627210 */ /* 0x080fe40007f7e0ff */
[-C--:B------:R-:W-:Y:S02]  /*6c00*/  LEA.HI.X.SX32 R83, R83, R3.reuse, 0x1, P4 ;  /* 0x0000000353537211 */ /* 0x080fe400020f0eff */
[----:B------:R-:W-:Y:S02]  /*6c10*/  LEA.HI.X.SX32 R85, R85, R3, 0x1, P6 ;  /* 0x0000000355557211 */ /* 0x000fe400030f0eff */
[-C--:B------:R-:W-:Y:S02]  /*6c20*/  IADD3 R88, P4, PT, R88, R2.reuse, RZ ;  /* 0x0000000258587210 */ /* 0x080fe40007f9e0ff */
[----:B------:R-:W-:-:S02]  /*6c30*/  IADD3 R102, P6, PT, R89, R2, RZ ;  /* 0x0000000259667210 */ /* 0x000fc40007fde0ff */
[-C--:B------:R-:W-:Y:S02]  /*6c40*/  LEA.HI.X.SX32 R87, R87, R3.reuse, 0x1, P2 ;  /* 0x0000000357577211 */ /* 0x080fe400010f0eff */
[-C--:B------:R-:W-:Y:S01]  /*6c50*/  IADD3 R92, P2, PT, R92, R2.reuse, RZ ;  /* 0x000000025c5c7210 */ /* 0x080fe20007f5e0ff */
[----:B--2---:R-:W-:Y:S01]  /*6c60*/  UIMAD UR4, UR8, UR4, URZ ;  /* 0x00000004080472a4 */ /* 0x004fe2000f8e02ff */
[-C--:B------:R-:W-:Y:S02]  /*6c70*/  LEA.HI.X.SX32 R89, R89, R3.reuse, 0x1, P4 ;  /* 0x0000000359597211 */ /* 0x080fe400020f0eff */
[----:B------:R-:W-:Y:S01]  /*6c80*/  LEA.HI.X.SX32 R103, R103, R3, 0x1, P6 ;  /* 0x0000000367677211 */ /* 0x000fe200030f0eff */
[----:B------:R-:W-:Y:S01]  /*6c90*/  USHF.L.U32 UR6, UR4, 0x2, URZ ;  /* 0x0000000204067899 */ /* 0x000fe200080006ff */
[-C--:B------:R-:W-:Y:S01]  /*6ca0*/  IADD3 R106, P4, PT, R93, R2.reuse, RZ ;  /* 0x000000025d6a7210 */ /* 0x080fe20007f9e0ff */
[----:B------:R-:W-:Y:S01]  /*6cb0*/  UIMAD.WIDE UR4, UR4, 0x4, URZ ;  /* 0x00000004040478a5 */ /* 0x000fe2000f8e02ff */
[----:B------:R-:W-:-:S02]  /*6cc0*/  IADD3 R108, P6, PT, R108, R2, RZ ;  /* 0x000000026c6c7210 */ /* 0x000fc40007fde0ff */
[-C--:B------:R-:W-:Y:S02]  /*6cd0*/  LEA.HI.X.SX32 R91, R91, R3.reuse, 0x1, P1 ;  /* 0x000000035b5b7211 */ /* 0x080fe400008f0eff */
[-C--:B------:R-:W-:Y:S02]  /*6ce0*/  LEA.HI.X.SX32 R95, R95, R3.reuse, 0x1, P0 ;  /* 0x000000035f5f7211 */ /* 0x080fe400000f0eff */
[-C--:B------:R-:W-:Y:S02]  /*6cf0*/  LEA.HI.X.SX32 R99, R99, R3.reuse, 0x1, P3 ;  /* 0x0000000363637211 */ /* 0x080fe400018f0eff */
[----:B------:R-:W-:Y:S02]  /*6d00*/  LEA.HI.X.SX32 R93, R93, R3, 0x1, P2 ;  /* 0x000000035d5d7211 */ /* 0x000fe400010f0eff */
[-C--:B------:R-:W-:Y:S02]  /*6d10*/  IADD3 R96, P1, PT, R96, R2.reuse, RZ ;  /* 0x0000000260607210 */ /* 0x080fe40007f3e0ff */
[----:B------:R-:W-:-:S02]  /*6d20*/  IADD3 R100, P0, PT, R100, R2, RZ ;  /* 0x0000000264647210 */ /* 0x000fc40007f1e0ff */
[-C--:B------:R-:W-:Y:S02]  /*6d30*/  IADD3 R104, P3, PT, R104, R2.reuse, RZ ;  /* 0x0000000268687210 */ /* 0x080fe40007f7e0ff */
[-C--:B------:R-:W-:Y:S02]  /*6d40*/  IADD3 R110, P2, PT, R97, R2.reuse, RZ ;  /* 0x00000002616e7210 */ /* 0x080fe40007f5e0ff */
[-C--:B------:R-:W-:Y:S02]  /*6d50*/  LEA.HI.X.SX32 R107, R107, R3.reuse, 0x1, P4 ;  /* 0x000000036b6b7211 */ /* 0x080fe400020f0eff */
[-C--:B------:R-:W-:Y:S02]  /*6d60*/  LEA.HI.X.SX32 R109, R109, R3.reuse, 0x1, P6 ;  /* 0x000000036d6d7211 */ /* 0x080fe400030f0eff */
[-C--:B------:R-:W-:Y:S02]  /*6d70*/  IADD3 R112, P4, PT, R112, R2.reuse, RZ ;  /* 0x0000000270707210 */ /* 0x080fe40007f9e0ff */
[----:B------:R-:W-:Y:S01]  /*6d80*/  IADD3 R122, P6, PT, R163, R2, RZ ;  /* 0x00000002a37a7210 */ /* 0x000fe20007fde0ff */
[----:B------:R-:W-:Y:S01]  /*6d90*/  IMAD R163, R161, 0x7e, RZ ;  /* 0x0000007ea1a37824 */ /* 0x000fe200078e02ff */
[----:B------:R-:W-:-:S02]  /*6da0*/  LEA.HI.X.SX32 R97, R97, R3, 0x1, P1 ;  /* 0x0000000361617211 */ /* 0x000fc400008f0eff */
[-C--:B------:R-:W-:Y:S02]  /*6db0*/  LEA.HI.X.SX32 R111, R111, R3.reuse, 0x1, P2 ;  /* 0x000000036f6f7211 */ /* 0x080fe400010f0eff */
[-C--:B------:R-:W-:Y:S02]  /*6dc0*/  LEA.HI.X.SX32 R101, R101, R3.reuse, 0x1, P0 ;  /* 0x0000000365657211 */ /* 0x080fe400000f0eff */
[----:B------:R-:W-:Y:S02]  /*6dd0*/  LEA.HI.X.SX32 R105, R105, R3, 0x1, P3 ;  /* 0x0000000369697211 */ /* 0x000fe400018f0eff */
[-C--:B------:R-:W-:Y:S02]  /*6de0*/  IADD3 R114, P1, PT, R114, R2.reuse, RZ ;  /* 0x0000000272727210 */ /* 0x080fe40007f3e0ff */
[-C--:B------:R-:W-:Y:S02]  /*6df0*/  IADD3 R116, P2, PT, R116, R2.reuse, RZ ;  /* 0x0000000274747210 */ /* 0x080fe40007f5e0ff */
[----:B------:R-:W-:-:S02]  /*6e00*/  IADD3 R118, P0, PT, R118, R2, RZ ;  /* 0x0000000276767210 */ /* 0x000fc40007f1e0ff */
[-C--:B------:R-:W-:Y:S02]  /*6e10*/  IADD3 R120, P3, PT, R165, R2.reuse, RZ ;  /* 0x00000002a5787210 */ /* 0x080fe40007f7e0ff */
[-C--:B------:R-:W-:Y:S02]  /*6e20*/  LEA.HI.X.SX32 R113, R113, R3.reuse, 0x1, P4 ;  /* 0x0000000371717211 */ /* 0x080fe400020f0eff */
[----:B------:R-:W-:Y:S02]  /*6e30*/  LEA.HI.X.SX32 R123, R123, R3, 0x1, P6 ;  /* 0x000000037b7b7211 */ /* 0x000fe400030f0eff */
[-C--:B------:R-:W-:Y:S02]  /*6e40*/  IADD3 R124, P4, PT, R159, R2.reuse, RZ ;  /* 0x000000029f7c7210 */ /* 0x080fe40007f9e0ff */
[----:B------:R-:W-:Y:S02]  /*6e50*/  IADD3 R134, P6, PT, R137, R2, RZ ;  /* 0x0000000289867210 */ /* 0x000fe40007fde0ff */
[----:B------:R-:W-:-:S02]  /*6e60*/  SHF.L.U32 R159, R161, 0x1, RZ ;  /* 0x00000001a19f7819 */ /* 0x000fc400000006ff */
[-C--:B------:R-:W-:Y:S02]  /*6e70*/  LEA.HI.X.SX32 R115, R115, R3.reuse, 0x1, P1 ;  /* 0x0000000373737211 */ /* 0x080fe400008f0eff */
[-C--:B------:R-:W-:Y:S02]  /*6e80*/  LEA.HI.X.SX32 R117, R117, R3.reuse, 0x1, P2 ;  /* 0x0000000375757211 */ /* 0x080fe400010f0eff */
[-C--:B------:R-:W-:Y:S02]  /*6e90*/  LEA.HI.X.SX32 R119, R119, R3.reuse, 0x1, P0 ;  /* 0x0000000377777211 */ /* 0x080fe400000f0eff */
[----:B------:R-:W-:Y:S02]  /*6ea0*/  LEA.HI.X.SX32 R121, R121, R3, 0x1, P3 ;  /* 0x0000000379797211 */ /* 0x000fe400018f0eff */
[-C--:B------:R-:W-:Y:S01]  /*6eb0*/  IADD3 R126, P1, PT, R157, R2.reuse, RZ ;  /* 0x000000029d7e7210 */ /* 0x080fe20007f3e0ff */
[----:B------:R-:W-:Y:S01]  /*6ec0*/  IMAD R157, R161, 0x3f, RZ ;  /* 0x0000003fa19d7824 */ /* 0x000fe200078e02ff */
[----:B------:R-:W-:-:S02]  /*6ed0*/  IADD3 R128, P2, PT, R143, R2, RZ ;  /* 0x000000028f807210 */ /* 0x000fc40007f5e0ff */
[-C--:B------:R-:W-:Y:S02]  /*6ee0*/  IADD3 R130, P0, PT, R141, R2.reuse, RZ ;  /* 0x000000028d827210 */ /* 0x080fe40007f1e0ff */
[-C--:B------:R-:W-:Y:S02]  /*6ef0*/  IADD3 R132, P3, PT, R139, R2.reuse, RZ ;  /* 0x000000028b847210 */ /* 0x080fe40007f7e0ff */
[-C--:B------:R-:W-:Y:S02]  /*6f00*/  LEA.HI.X.SX32 R135, R135, R3.reuse, 0x1, P6 ;  /* 0x0000000387877211 */ /* 0x080fe400030f0eff */
[----:B------:R-:W-:Y:S02]  /*6f10*/  IADD3 R160, P6, PT, R159, R2, RZ ;  /* 0x000000029fa07210 */ /* 0x000fe40007fde0ff */
[-C--:B------:R-:W-:Y:S02]  /*6f20*/  LEA.HI.X.SX32 R125, R125, R3.reuse, 0x1, P4 ;  /* 0x000000037d7d7211 */ /* 0x080fe400020f0eff */
[----:B------:R-:W-:-:S02]  /*6f30*/  LEA.HI.X.SX32 R127, R127, R3, 0x1, P1 ;  /* 0x000000037f7f7211 */ /* 0x000fc400008f0eff */
[-C--:B------:R-:W-:Y:S02]  /*6f40*/  LEA.HI.X.SX32 R129, R129, R3.reuse, 0x1, P2 ;  /* 0x0000000381817211 */ /* 0x080fe400010f0eff */
[-C--:B------:R-:W-:Y:S02]  /*6f50*/  LEA.HI.X.SX32 R131, R131, R3.reuse, 0x1, P0 ;  /* 0x0000000383837211 */ /* 0x080fe400000f0eff */
[----:B------:R-:W-:Y:S02]  /*6f60*/  LEA.HI.X.SX32 R133, R133, R3, 0x1, P3 ;  /* 0x0000000385857211 */ /* 0x000fe400018f0eff */
[C---:B------:R-:W-:Y:S02]  /*6f70*/  SHF.L.U32 R137, R161.reuse, 0x2, RZ ;  /* 0x00000002a1897819 */ /* 0x040fe400000006ff */
[C---:B------:R-:W-:Y:S02]  /*6f80*/  SHF.L.U32 R139, R161.reuse, 0x3, RZ ;  /* 0x00000003a18b7819 */ /* 0x040fe400000006ff */
[----:B------:R-:W-:-:S02]  /*6f90*/  SHF.L.U32 R141, R161, 0x4, RZ ;  /* 0x00000004a18d7819 */ /* 0x000fc400000006ff */
[C---:B------:R-:W-:Y:S02]  /*6fa0*/  SHF.L.U32 R143, R161.reuse, 0x5, RZ ;  /* 0x00000005a18f7819 */ /* 0x040fe400000006ff */
[CC--:B------:R-:W-:Y:S02]  /*6fb0*/  LEA R158, P4, R161.reuse, R2.reuse, 0x2 ;  /* 0x00000002a19e7211 */ /* 0x0c0fe400078810ff */
[CC--:B------:R-:W-:Y:S02]  /*6fc0*/  LEA R136, P3, R161.reuse, R2.reuse, 0x3 ;  /* 0x00000002a1887211 */ /* 0x0c0fe400078618ff */
[CC--:B------:R-:W-:Y:S02]  /*6fd0*/  LEA R138, P2, R161.reuse, R2.reuse, 0x4 ;  /* 0x00000002a18a7211 */ /* 0x0c0fe400078420ff */
[CC--:B------:R-:W-:Y:S02]  /*6fe0*/  LEA R140, P1, R161.reuse, R2.reuse, 0x5 ;  /* 0x00000002a18c7211 */ /* 0x0c0fe400078228ff */
[----:B------:R-:W-:-:S02]  /*6ff0*/  LEA R142, P0, R161, R2, 0x6 ;  /* 0x00000002a18e7211 */ /* 0x000fc400078030ff */
[-C--:B------:R-:W-:Y:S02]  /*7000*/  LEA.HI.X.SX32 R161, R161, R3.reuse, 0x1, P6 ;  /* 0x00000003a1a17211 */ /* 0x080fe400030f0eff */
[----:B------:R-:W-:Y:S02]  /*7010*/  IADD3 R162, P6, PT, R163, R2, RZ ;  /* 0x00000002a3a27210 */ /* 0x000fe40007fde0ff */
[-C--:B------:R-:W-:Y:S02]  /*7020*/  LEA.HI.X.SX32 R159, R159, R3.reuse, 0x1, P4 ;  /* 0x000000039f9f7211 */ /* 0x080fe400020f0eff */
[-C--:B------:R-:W-:Y:S02]  /*7030*/  LEA.HI.X.SX32 R137, R137, R3.reuse, 0x1, P3 ;  /* 0x0000000389897211 */ /* 0x080fe400018f0eff */
[-C--:B------:R-:W-:Y:S02]  /*7040*/  LEA.HI.X.SX32 R139, R139, R3.reuse, 0x1, P2 ;  /* 0x000000038b8b7211 */ /* 0x080fe400010f0eff */
[----:B------:R-:W-:-:S02]  /*7050*/  LEA.HI.X.SX32 R141, R141, R3, 0x1, P1 ;  /* 0x000000038d8d7211 */ /* 0x000fc400008f0eff */
[-C--:B------:R-:W-:Y:S02]  /*7060*/  LEA.HI.X.SX32 R143, R143, R3.reuse, 0x1, P0 ;  /* 0x000000038f8f7211 */ /* 0x080fe400000f0eff */
[----:B------:R-:W-:Y:S02]  /*7070*/  LEA.HI.X.SX32 R163, R157, R3, 0x1, P6 ;  /* 0x000000039da37211 */ /* 0x000fe400030f0eff */
[----:B-1----:R-:W-:Y:S02]  /*7080*/  PRMT R3, R156, 0x7632, R3 ;  /* 0x000076329c037816 */ /* 0x002fe40000000003 */
[----:B------:R-:W-:Y:S02]  /*7090*/  PRMT R157, R155, 0x7632, R157 ;  /* 0x000076329b9d7816 */ /* 0x000fe4000000009d */
[----:B------:R-:W-:Y:S01]  /*70a0*/  PRMT R2, R153, 0x7632, R2 ;  /* 0x0000763299027816 */ /* 0x000fe20000000002 */
[----:B------:R1:W-:Y:S04]  /*70b0*/  STG.E.U16 desc[UR28][R160.64], R3 ;  /* 0x00000003a0007986 */ /* 0x0003e8000c10151c */
[----:B------:R-:W-:Y:S04]  /*70c0*/  STG.E.U16 desc[UR28][R158.64], R155 ;  /* 0x0000009b9e007986 */ /* 0x000fe8000c10151c */
[----:B------:R2:W-:Y:S04]  /*70d0*/  STG.E.U16 desc[UR28][R38.64], R157 ;  /* 0x0000009d26007986 */ /* 0x0005e8000c10151c */
[----:B------:R-:W-:Y:S01]  /*70e0*/  STG.E.U16 desc[UR28][R136.64], R154 ;  /* 0x0000009a88007986 */ /* 0x000fe2000c10151c */
[----:B-1----:R-:W-:-:S02]  /*70f0*/  PRMT R3, R152, 0x7632, R3 ;  /* 0x0000763298037816 */ /* 0x002fc40000000003 */
[----:B--2---:R-:W-:-:S05]  /*7100*/  PRMT R39, R154, 0x7632, R39 ;  /* 0x000076329a277816 */ /* 0x004fca0000000027 */
[----:B------:R1:W-:Y:S04]  /*7110*/  STG.E.U16 desc[UR28][R46.64], R39 ;  /* 0x000000272e007986 */ /* 0x0003e8000c10151c */
[----:B------:R2:W-:Y:S04]  /*7120*/  STG.E.U16 desc[UR28][R36.64], R153 ;  /* 0x0000009924007986 */ /* 0x0005e8000c10151c */
[----:B------:R3:W-:Y:S04]  /*7130*/  STG.E.U16 desc[UR28][R54.64], R2 ;  /* 0x0000000236007986 */ /* 0x0007e8000c10151c */
[----:B------:R-:W-:Y:S01]  /*7140*/  STG.E.U16 desc[UR28][R138.64], R152 ;  /* 0x000000988a007986 */ /* 0x000fe2000c10151c */
[----:B-1----:R-:W-:-:S02]  /*7150*/  PRMT R39, R149, 0x7632, R39 ;  /* 0x0000763295277816 */ /* 0x002fc40000000027 */
[----:B------:R-:W-:Y:S01]  /*7160*/  PRMT R47, R145, 0x7632, R47 ;  /* 0x00007632912f7816 */ /* 0x000fe2000000002f */
[----:B------:R1:W-:Y:S01]  /*7170*/  STG.E.U16 desc[UR28][R60.64], R3 ;  /* 0x000000033c007986 */ /* 0x0003e2000c10151c */
[----:B--2---:R-:W-:Y:S02]  /*7180*/  PRMT R37, R151, 0x7632, R37 ;  /* 0x0000763297257816 */ /* 0x004fe40000000025 */
[----:B------:R-:W-:Y:S01]  /*7190*/  PRMT R36, R150, 0x7632, R36 ;  /* 0x0000763296247816 */ /* 0x000fe20000000024 */
[----:B------:R2:W-:Y:S01]  /*71a0*/  STG.E.U16 desc[UR28][R44.64], R151 ;  /* 0x000000972c007986 */ /* 0x0005e2000c10151c */
[----:B---3--:R-:W-:Y:S02]  /*71b0*/  PRMT R2, R148, 0x7632, R2 ;  /* 0x0000763294027816 */ /* 0x008fe40000000002 */
[----:B------:R-:W-:Y:S01]  /*71c0*/  PRMT R55, R21, 0x7632, R55 ;  /* 0x0000763215377816 */ /* 0x000fe20000000037 */
[----:B------:R3:W-:Y:S01]  /*71d0*/  STG.E.U16 desc[UR28][R66.64], R37 ;  /* 0x0000002542007986 */ /* 0x0007e2000c10151c */
[----:B------:R-:W-:-:S03]  /*71e0*/  PRMT R54, R18, 0x7632, R54 ;  /* 0x0000763212367816 */ /* 0x000fc60000000036 */
[----:B------:R-:W-:Y:S01]  /*71f0*/  STG.E.U16 desc[UR28][R34.64], R150 ;  /* 0x0000009622007986 */ /* 0x000fe2000c10151c */
[----:B-1----:R-:W-:Y:S02]  /*7200*/  PRMT R3, R147, 0x7632, R3 ;  /* 0x0000763293037816 */ /* 0x002fe40000000003 */
[----:B------:R-:W-:Y:S01]  /*7210*/  PRMT R60, R13, 0x7632, R60 ;  /* 0x000076320d3c7816 */ /* 0x000fe2000000003c */
[----:B------:R-:W-:Y:S01]  /*7220*/  STG.E.U16 desc[UR28][R72.64], R36 ;  /* 0x0000002448007986 */ /* 0x000fe2000c10151c */
[----:B--2---:R-:W-:Y:S02]  /*7230*/  PRMT R45, R146, 0x7632, R45 ;  /* 0x00007632922d7816 */ /* 0x004fe4000000002d */
[----:B------:R-:W-:Y:S01]  /*7240*/  PRMT R61, R12, 0x7632, R61 ;  /* 0x000076320c3d7816 */ /* 0x000fe2000000003d */
[----:B------:R1:W-:Y:S01]  /*7250*/  STG.E.U16 desc[UR28][R52.64], R149 ;  /* 0x0000009534007986 */ /* 0x0003e2000c10151c */
[----:B---3--:R-:W-:Y:S02]  /*7260*/  PRMT R66, R7, 0x7632, R66 ;  /* 0x0000763207427816 */ /* 0x008fe40000000042 */
[----:B------:R-:W-:Y:S01]  /*7270*/  PRMT R67, R6, 0x7632, R67 ;  /* 0x0000763206437816 */ /* 0x000fe20000000043 */
[----:B------:R-:W-:Y:S04]  /*7280*/  STG.E.U16 desc[UR28][R78.64], R39 ;  /* 0x000000274e007986 */ /* 0x000fe8000c10151c */
[----:B------:R-:W-:Y:S04]  /*7290*/  STG.E.U16 desc[UR28][R140.64], R148 ;  /* 0x000000948c007986 */ /* 0x000fe8000c10151c */
[----:B------:R2:W-:Y:S01]  /*72a0*/  STG.E.U16 desc[UR28][R82.64], R2 ;  /* 0x0000000252007986 */ /* 0x0005e2000c10151c */
[----:B-1----:R-:W-:-:S02]  /*72b0*/  PRMT R53, R22, 0x7632, R53 ;  /* 0x0000763216357816 */ /* 0x002fc40000000035 */
[----:B------:R-:W-:Y:S01]  /*72c0*/  PRMT R52, R19, 0x7632, R52 ;  /* 0x0000763213347816 */ /* 0x000fe20000000034 */
[----:B------:R1:W-:Y:S04]  /*72d0*/  STG.E.U16 desc[UR28][R58.64], R147 ;  /* 0x000000933a007986 */ /* 0x0003e8000c10151c */
[----:B------:R3:W-:Y:S04]  /*72e0*/  STG.E.U16 desc[UR28][R86.64], R3 ;  /* 0x0000000356007986 */ /* 0x0007e8000c10151c */
[----:B------:R4:W-:Y:S01]  /*72f0*/  STG.E.U16 desc[UR28][R42.64], R146 ;  /* 0x000000922a007986 */ /* 0x0009e2000c10151c */
[----:B--2---:R-:W-:-:S03]  /*7300*/  PRMT R2, R144, 0x7632, R2 ;  /* 0x0000763290027816 */ /* 0x004fc60000000002 */
[----:B------:R-:W-:Y:S01]  /*7310*/  STG.E.U16 desc[UR28][R90.64], R45 ;  /* 0x0000002d5a007986 */ /* 0x000fe2000c10151c */
[----:B-1----:R-:W-:Y:S02]  /*7320*/  PRMT R58, R15, 0x7632, R58 ;  /* 0x000076320f3a7816 */ /* 0x002fe4000000003a */
[----:B------:R-:W-:Y:S01]  /*7330*/  PRMT R59, R14, 0x7632, R59 ;  /* 0x000076320e3b7816 */ /* 0x000fe2000000003b */
[----:B------:R1:W-:Y:S01]  /*7340*/  STG.E.U16 desc[UR28][R64.64], R145 ;  /* 0x0000009140007986 */ /* 0x0003e2000c10151c */
[----:B---3--:R-:W-:-:S03]  /*7350*/  PRMT R3, R23, 0x7632, R3 ;  /* 0x0000763217037816 */ /* 0x008fc60000000003 */
[----:B------:R-:W-:Y:S01]  /*7360*/  STG.E.U16 desc[UR28][R94.64], R47 ;  /* 0x0000002f5e007986 */ /* 0x000fe2000c10151c */
[----:B----4-:R-:W-:-:S03]  /*7370*/  PRMT R42, R11, 0x7610, R42 ;  /* 0x000076100b2a7816 */ /* 0x010fc6000000002a */
[----:B------:R-:W-:Y:S04]  /*7380*/  STG.E.U16 desc[UR28][R32.64], R144 ;  /* 0x0000009020007986 */ /* 0x000fe8000c10151c */
[----:B------:R2:W-:Y:S01]  /*7390*/  STG.E.U16 desc[UR28][R98.64], R2 ;  /* 0x0000000262007986 */ /* 0x0005e2000c10151c */
[----:B-1----:R-:W-:Y:S02]  /*73a0*/  PRMT R64, R9, 0x7632, R64 ;  /* 0x0000763209407816 */ /* 0x002fe40000000040 */
[----:B------:R-:W-:Y:S01]  /*73b0*/  PRMT R65, R8, 0x7632, R65 ;  /* 0x0000763208417816 */ /* 0x000fe20000000041 */
[----:B------:R-:W-:Y:S04]  /*73c0*/  STG.E.U16 desc[UR28][R70.64], R23 ;  /* 0x0000001746007986 */ /* 0x000fe8000c10151c */
[----:B------:R1:W-:Y:S04]  /*73d0*/  STG.E.U16 desc[UR28][R102.64], R3 ;  /* 0x0000000366007986 */ /* 0x0003e8000c10151c */
[----:B------:R-:W-:Y:S01]  /*73e0*/  STG.E.U16 desc[UR28][R50.64], R22 ;  /* 0x0000001632007986 */ /* 0x000fe2000c10151c */
[----:B--2---:R-:W-:-:S03]  /*73f0*/  PRMT R2, R20, 0x7632, R2 ;  /* 0x0000763214027816 */ /* 0x004fc60000000002 */
[----:B------:R-:W-:Y:S04]  /*7400*/  STG.E.U16 desc[UR28][R106.64], R53 ;  /* 0x000000356a007986 */ /* 0x000fe8000c10151c */
[----:B------:R-:W-:Y:S01]  /*7410*/  STG.E.U16 desc[UR28][R76.64], R21 ;  /* 0x000000154c007986 */ /* 0x000fe2000c10151c */
[----:B-1----:R-:W-:-:S03]  /*7420*/  PRMT R3, R17, 0x7632, R3 ;  /* 0x0000763211037816 */ /* 0x002fc60000000003 */
[----:B------:R-:W-:Y:S04]  /*7430*/  STG.E.U16 desc[UR28][R110.64], R55 ;  /* 0x000000376e007986 */ /* 0x000fe8000c10151c */
[----:B------:R-:W-:Y:S04]  /*7440*/  STG.E.U16 desc[UR28][R142.64], R20 ;  /* 0x000000148e007986 */ /* 0x000fe8000c10151c */
[----:B------:R1:W-:Y:S04]  /*7450*/  STG.E.U16 desc[UR28][R100.64], R2 ;  /* 0x0000000264007986 */ /* 0x0003e8000c10151c */
[----:B------:R2:W-:Y:S04]  /*7460*/  STG.E.U16 desc[UR28][R62.64], R19 ;  /* 0x000000133e007986 */ /* 0x0005e8000c10151c */
[----:B------:R-:W-:Y:S04]  /*7470*/  STG.E.U16 desc[UR28][R104.64], R52 ;  /* 0x0000003468007986 */ /* 0x000fe8000c10151c */
[----:B------:R-:W-:Y:S01]  /*7480*/  STG.E.U16 desc[UR28][R30.64], R18 ;  /* 0x000000121e007986 */ /* 0x000fe2000c10151c */
[----:B-1----:R-:W-:-:S03]  /*7490*/  PRMT R2, R16, 0x7632, R2 ;  /* 0x0000763210027816 */ /* 0x002fc60000000002 */
[----:B------:R-:W-:Y:S01]  /*74a0*/  STG.E.U16 desc[UR28][R108.64], R54 ;  /* 0x000000366c007986 */ /* 0x000fe2000c10151c */
[----:B--2---:R-:W-:Y:S02]  /*74b0*/  PRMT R62, R11, 0x7632, R62 ;  /* 0x000076320b3e7816 */ /* 0x004fe4000000003e */
[----:B------:R-:W-:Y:S01]  /*74c0*/  PRMT R63, R10, 0x7632, R63 ;  /* 0x000076320a3f7816 */ /* 0x000fe2000000003f */
[----:B------:R-:W-:Y:S04]  /*74d0*/  STG.E.U16 desc[UR28][R68.64], R17 ;  /* 0x0000001144007986 */ /* 0x000fe8000c10151c */
[----:B------:R1:W-:Y:S04]  /*74e0*/  STG.E.U16 desc[UR28][R112.64], R3 ;  /* 0x0000000370007986 */ /* 0x0003e8000c10151c */
[----:B------:R-:W-:Y:S04]  /*74f0*/  STG.E.U16 desc[UR28][R26.64], R16 ;  /* 0x000000101a007986 */ /* 0x000fe8000c10151c */
[----:B------:R2:W-:Y:S04]  /*7500*/  STG.E.U16 desc[UR28][R114.64], R2 ;  /* 0x0000000272007986 */ /* 0x0005e8000c10151c */
[----:B------:R-:W-:Y:S01]  /*7510*/  STG.E.U16 desc[UR28][R74.64], R15 ;  /* 0x0000000f4a007986 */ /* 0x000fe2000c10151c */
[C---:B-1----:R-:W-:Y:S01]  /*7520*/  SHF.L.U32 R3, R0.reuse, 0x2, RZ ;  /* 0x0000000200037819 */ /* 0x042fe200000006ff */
[----:B------:R-:W-:-:S02]  /*7530*/  IMAD.HI R0, R0, 0x4, RZ ;  /* 0x0000000400007827 */ /* 0x000fc400078e02ff */
[----:B------:R-:W-:Y:S01]  /*7540*/  STG.E.U16 desc[UR28][R116.64], R58 ;  /* 0x0000003a74007986 */ /* 0x000fe2000c10151c */
[----:B--2---:R-:W-:-:S03]  /*7550*/  PRMT R2, R10, 0x7610, R2 ;  /* 0x000076100a027816 */ /* 0x004fc60000000002 */
[----:B------:R-:W-:Y:S01]  /*7560*/  STG.E.U16 desc[UR28][R40.64], R14 ;  /* 0x0000000e28007986 */ /* 0x000fe2000c10151c */
[----:B------:R-:W1:Y:S03]  /*7570*/  LDC.64 R10, c[0x0][0x3a0] ;  /* 0x0000e800ff0a7b82 */ /* 0x000e660000000a00 */
[----:B------:R-:W-:Y:S04]  /*7580*/  STG.E.U16 desc[UR28][R118.64], R59 ;  /* 0x0000003b76007986 */ /* 0x000fe8000c10151c */
[----:B------:R2:W-:Y:S04]  /*7590*/  STG.E.U16 desc[UR28][R80.64], R13 ;  /* 0x0000000d50007986 */ /* 0x0005e8000c10151c */
[----:B------:R-:W-:Y:S04]  /*75a0*/  STG.E.U16 desc[UR28][R120.64], R60 ;  /* 0x0000003c78007986 */ /* 0x000fe8000c10151c */
[----:B------:R-:W-:Y:S04]  /*75b0*/  STG.E.U16 desc[UR28][R24.64], R12 ;  /* 0x0000000c18007986 */ /* 0x000fe8000c10151c */
[----:B------:R-:W-:Y:S01]  /*75c0*/  STG.E.U16 desc[UR28][R122.64], R61 ;  /* 0x0000003d7a007986 */ /* 0x000fe2000c10151c */
[----:B--2---:R-:W-:-:S03]  /*75d0*/  PRMT R81, R5, 0x7632, R81 ;  /* 0x0000763205517816 */ /* 0x004fc60000000051 */
[----:B------:R-:W-:Y:S04]  /*75e0*/  STG.E.U16 desc[UR28][R84.64], R42 ;  /* 0x0000002a54007986 */ /* 0x000fe8000c10151c */
[----:B------:R-:W-:Y:S04]  /*75f0*/  STG.E.U16 desc[UR28][R124.64], R62 ;  /* 0x0000003e7c007986 */ /* 0x000fe8000c10151c */
[----:B------:R1:W-:Y:S04]  /*7600*/  STG.E.U16 desc[UR28][R48.64], R2 ;  /* 0x0000000230007986 */ /* 0x0003e8000c10151c */
[----:B------:R2:W-:Y:S04]  /*7610*/  STG.E.U16 desc[UR28][R126.64], R63 ;  /* 0x0000003f7e007986 */ /* 0x0005e8000c10151c */
[----:B------:R2:W-:Y:S04]  /*7620*/  STG.E.U16 desc[UR28][R88.64], R9 ;  /* 0x0000000958007986 */ /* 0x0005e8000c10151c */
[----:B------:R2:W-:Y:S01]  /*7630*/  STG.E.U16 desc[UR28][R128.64], R64 ;  /* 0x0000004080007986 */ /* 0x0005e2000c10151c */
[----:B-1----:R-:W-:-:S03]  /*7640*/  IADD3 R2, P0, P1, R3, UR6, R10 ;  /* 0x0000000603027c10 */ /* 0x002fc6000f91e00a */
[----:B------:R2:W-:Y:S01]  /*7650*/  STG.E.U16 desc[UR28][R28.64], R8 ;  /* 0x000000081c007986 */ /* 0x0005e2000c10151c */
[----:B------:R-:W-:-:S03]  /*7660*/  IADD3.X R3, PT, PT, R0, UR5, R11, P0, P1 ;  /* 0x0000000500037c10 */ /* 0x000fc600087e240b */
[----:B------:R2:W-:Y:S04]  /*7670*/  STG.E.U16 desc[UR28][R130.64], R65 ;  /* 0x0000004182007986 */ /* 0x0005e8000c10151c */
[----:B------:R2:W-:Y:S04]  /*7680*/  STG.E.U16 desc[UR28][R92.64], R7 ;  /* 0x000000075c007986 */ /* 0x0005e8000c10151c */
[----:B------:R2:W-:Y:S04]  /*7690*/  STG.E.U16 desc[UR28][R132.64], R66 ;  /* 0x0000004284007986 */ /* 0x0005e8000c10151c */
[----:B------:R2:W-:Y:S04]  /*76a0*/  STG.E.U16 desc[UR28][R56.64], R6 ;  /* 0x0000000638007986 */ /* 0x0005e8000c10151c */
[----:B------:R2:W-:Y:S04]  /*76b0*/  STG.E.U16 desc[UR28][R134.64], R67 ;  /* 0x0000004386007986 */ /* 0x0005e8000c10151c */
[----:B------:R2:W-:Y:S04]  /*76c0*/  STG.E.U16 desc[UR28][R96.64], R5 ;  /* 0x0000000560007986 */ /* 0x0005e8000c10151c */
[----:B------:R2:W-:Y:S04]  /*76d0*/  STG.E.U16 desc[UR28][R162.64], R81 ;  /* 0x00000051a2007986 */ /* 0x0005e8000c10151c */
[----:B------:R2:W-:Y:S01]  /*76e0*/  STG.E desc[UR28][R2.64], R4 ;  /* 0x0000000402007986 */ /* 0x0005e2000c10191c */
[----:B0-----:R-:W-:Y:S06]  /*76f0*/  BAR.SYNC.DEFER_BLOCKING 0x0 ;  /* 0x0000000000007b1d */ /* 0x001fec0000010000 */
[----:B------:R-:W-:Y:S05]  /*7700*/  @P5 BRA `(.L_x_22) ;  /* 0x0000000000a05947 */ /* 0x000fea0003800000 */
[----:B------:R-:W0:Y:S01]  /*7710*/  S2UR UR5, SR_CgaCtaId ;  /* 0x00000000000579c3 */ /* 0x000e220000008800 */
[----:B------:R-:W-:Y:S01]  /*7720*/  NOP ;  /* 0x0000000000007918 */ /* 0x000fe20000000000 */
[----:B------:R-:W-:Y:S01]  /*7730*/  UMOV UR4, 0x50 ;  /* 0x0000005000047882 */ /* 0x000fe20000000000 */
[----:B------:R-:W-:Y:S02]  /*7740*/  MOV R0, UR31 ;  /* 0x0000001f00007c02 */ /* 0x000fe40008000f00 */
[----:B--2---:R-:W-:Y:S02]  /*7750*/  MOV R3, 0xf ;  /* 0x0000000f00037802 */ /* 0x004fe40000000f00 */
[----:B------:R-:W-:Y:S02]  /*7760*/  LOP3.LUT R0, R0, 0xffff, RZ, 0xc0, !PT ;  /* 0x0000ffff00007812 */ /* 0x000fe400078ec0ff */
[----:B------:R-:W-:Y:S02]  /*7770*/  MOV R7, 0x1 ;  /* 0x0000000100077802 */ /* 0x000fe40000000f00 */
[----:B------:R-:W-:-:S04]  /*7780*/  SHF.R.U32.HI R0, RZ, 0x5, R0 ;  /* 0x00000005ff007819 */ /* 0x000fc80000011600 */
[----:B------:R-:W-:Y:S02]  /*7790*/  IADD3 R2, PT, PT, R0, 0x10, RZ ;  /* 0x0000001000027810 */ /* 0x000fe40007ffe0ff */
[----:B------:R-:W-:Y:S01]  /*77a0*/  SHF.L.U32 R0, R3, R0, RZ ;  /* 0x0000000003007219 */ /* 0x000fe200000006ff */
[----:B0-----:R-:W-:Y:S01]  /*77b0*/  ULEA UR6, UR5, UR4, 0x18 ;  /* 0x0000000405067291 */ /* 0x001fe2000f8ec0ff */
[----:B------:R-:W-:-:S04]  /*77c0*/  SHF.L.U32 R3, R7, R2, RZ ;  /* 0x0000000207037219 */ /* 0x000fc800000006ff */
[----:B------:R-:W-:-:S04]  /*77d0*/  LOP3.LUT R0, R3, R0, RZ, 0xfc, !PT ;  /* 0x0000000003007212 */ /* 0x000fc800078efcff */
[----:B------:R-:W0:Y:S01]  /*77e0*/  LDS R5, [UR6] ;  /* 0x00000006ff057984 */ /* 0x000e220008000800 */
[C---:B------:R-:W-:Y:S02]  /*77f0*/  LOP3.LUT R2, R0.reuse, 0xffff, RZ, 0xc0, !PT ;  /* 0x0000ffff00027812 */ /* 0x040fe400078ec0ff */
[----:B0-----:R-:W-:-:S04]  /*7800*/  LOP3.LUT R3, R0, 0xffff, R5, 0x80, !PT ;  /* 0x0000ffff00037812 */ /* 0x001fc800078e8005 */
[----:B------:R-:W-:-:S13]  /*7810*/  ISETP.NE.AND P0, PT, R3, R2, PT ;  /* 0x000000020300720c */ /* 0x000fda0003f05270 */
[----:B------:R-:W-:Y:S05]  /*7820*/  @P0 BRA `(.L_x_23) ;  /* 0x0000000000500947 */ /* 0x000fea0003800000 */
[----:B------:R-:W-:Y:S02]  /*7830*/  SHF.R.U32.HI R5, RZ, 0x10, R5 ;  /* 0x00000010ff057819 */ /* 0x000fe40000011605 */
[----:B------:R-:W-:-:S04]  /*7840*/  SHF.R.U32.HI R2, RZ, 0x10, R0 ;  /* 0x00000010ff027819 */ /* 0x000fc80000011600 */
[----:B------:R-:W-:-:S04]  /*7850*/  LOP3.LUT R5, R5, R2, RZ, 0xc0, !PT ;  /* 0x0000000205057212 */ /* 0x000fc800078ec0ff */
[----:B------:R-:W-:-:S13]  /*7860*/  ISETP.NE.AND P0, PT, R5, R2, PT ;  /* 0x000000020500720c */ /* 0x000fda0003f05270 */
[----:B------:R-:W-:Y:S05]  /*7870*/  @P0 BRA `(.L_x_24) ;  /* 0x0000000000300947 */ /* 0x000fea0003800000 */
[----:B------:R-:W-:Y:S01]  /*7880*/  R2UR UR4, R0 ;  /* 0x00000000000472ca */ /* 0x000fe200000e0000 */
[----:B------:R-:W-:Y:S01]  /*7890*/  VOTEU.ANY UR5, UPT, PT ;  /* 0x0000000000057886 */ /* 0x000fe200038e0100 */
[----:B------:R-:W0:Y:S01]  /*78a0*/  S2R R0, SR_LANEID ;  /* 0x0000000000007919 */ /* 0x000e220000000000 */
[----:B------:R-:W-:-:S10]  /*78b0*/  UFLO.U32 UR5, UR5 ;  /* 0x00000005000572bd */ /* 0x000fd400080e0000 */
[----:B------:R-:W-:-:S06]  /*78c0*/  ULOP3.LUT UR4, URZ, UR4, URZ, 0x33, !UPT ;  /* 0x00000004ff047292 */ /* 0x000fcc000f8e33ff */
[----:B------:R-:W-:-:S04]  /*78d0*/  MOV R2, UR4 ;  /* 0x0000000400027c02 */ /* 0x000fc80008000f00 */
[----:B------:R-:W1:Y:S02]  /*78e0*/  REDUX UR7, R2 ;  /* 0x00000000020773c4 */ /* 0x000e640000000000 */
[----:B------:R3:W-:Y:S01]  /*78f0*/  UTCATOMSWS.AND URZ, UR4 ;  /* 0x0000000400ff79e3 */ /* 0x0007e20008000000 */
[----:B0-----:R-:W-:Y:S02]  /*7900*/  ISETP.EQ.U32.AND P0, PT, R0, UR5, PT ;  /* 0x0000000500007c0c */ /* 0x001fe4000bf02070 */
[----:B-1----:R-:W-:-:S11]  /*7910*/  MOV R0, UR7 ;  /* 0x0000000700007c02 */ /* 0x002fd60008000f00 */
[----:B------:R3:W-:Y:S01]  /*7920*/  @P0 ATOMS.AND RZ, [UR6], R0 ;  /* 0x00000000ffff098c */ /* 0x0007e2000a800006 */
[----:B------:R-:W-:Y:S05]  /*7930*/  BRA `(.L_x_22) ;  /* 0x0000000000147947 */ /* 0x000fea0003800000 */
.L_x_24:
[----:B------:R-:W-:-:S07]  /*7940*/  MOV R2, 0x7960 ;  /* 0x0000796000027802 */ /* 0x000fce0000000f00 */
[----:B------:R-:W-:Y:S05]  /*7950*/  CALL.REL.NOINC `($__internal_0_$__cuda_sm10x_tcgen05_guardrail_trap_col_being_dealloced_not_returned_by_alloc) ;  /* 0x0000000000447944 */ /* 0x000fea0003c00000 */
[----:B------:R-:W-:Y:S05]  /*7960*/  BRA `(.L_x_22) ;  /* 0x0000000000087947 */ /* 0x000fea0003800000 */
.L_x_23:
[----:B------:R-:W-:-:S07]  /*7970*/  MOV R2, 0x7990 ;  /* 0x0000799000027802 */ /* 0x000fce0000000f00 */
[----:B------:R-:W-:Y:S05]  /*7980*/  CALL.REL.NOINC `($__internal_2_$__cuda_sm10x_tcgen05_guardrail_trap_unallocated_columns_being_dealloced) ;  /* 0x0000000000507944 */ /* 0x000fea0003c00000 */
.L_x_22:
[----:B------:R-:W-:Y:S01]  /*7990*/  NOP ;  /* 0x0000000000007918 */ /* 0x000fe20000000000 */
[----:B---3--:R-:W-:Y:S05]  /*79a0*/  EXIT ;  /* 0x000000000000794d */ /* 0x008fea0003800000 */
.L_x_8:
[----:B------:R-:W1:Y:S02]  /*79b0*/  SYNCS.PHASECHK.TRANS64.TRYWAIT P2, [UR9+0x4800], RZ ;  /* 0x004800ffff0075a7 */ /* 0x000e640008041109 */
[----:B-1----:R-:W-:Y:S05]  /*79c0*/  @!P2 BRA `(.L_x_8) ;  /* 0xfffffffc00f8a947 */ /* 0x002fea000383ffff */
[----:B------:R-:W-:Y:S05]  /*79d0*/  BRA `(.L_x_7) ;  /* 0xffffffac00547947 */ /* 0x000fea000383ffff */
.L_x_17:
[----:B------:R-:W2:Y:S02]  /*79e0*/  SYNCS.PHASECHK.TRANS64.TRYWAIT P0, [UR9+0x5810], RZ ;  /* 0x005810ffff0075a7 */ /* 0x000ea40008001109 */
[----:B--2---:R-:W-:Y:S05]  /*79f0*/  @!P0 BRA `(.L_x_17) ;  /* 0xfffffffc00f88947 */ /* 0x004fea000383ffff */
[----:B------:R-:W-:Y:S05]  /*7a00*/  BRA `(.L_x_25) ;  /* 0xffffffc0009c7947 */ /* 0x000fea000383ffff */
.L_x_18:
[----:B------:R-:W2:Y:S02]  /*7a10*/  SYNCS.PHASECHK.TRANS64.TRYWAIT P0, [UR30], R22 ;  /* 0x00000016ff0075a7 */ /* 0x000ea4000800111e */
[----:B--2---:R-:W-:Y:S05]  /*7a20*/  @!P0 BRA `(.L_x_18) ;  /* 0xfffffffc00f88947 */ /* 0x004fea000383ffff */
[----:B------:R-:W-:Y:S05]  /*7a30*/  BRA `(.L_x_26) ;  /* 0xffffffc000b47947 */ /* 0x000fea000383ffff */
.L_x_21:
[----:B------:R-:W0:Y:S02]  /*7a40*/  SYNCS.PHASECHK.TRANS64.TRYWAIT P0, [UR30], R2 ;  /* 0x00000002ff0075a7 */ /* 0x000e24000800111e */
[----:B0-----:R-:W-:Y:S05]  /*7a50*/  @!P0 BRA `(.L_x_21) ;  /* 0xfffffffc00f88947 */ /* 0x001fea000383ffff */
[----:B------:R-:W-:Y:S05]  /*7a60*/  BRA `(.L_x_27) ;  /* 0xffffffd400b07947 */ /* 0x000fea000383ffff */
        .weak           $__internal_0_$__cuda_sm10x_tcgen05_guardrail_trap_col_being_dealloced_not_returned_by_alloc
        .type           $__internal_0_$__cuda_sm10x_tcgen05_guardrail_trap_col_being_dealloced_not_returned_by_alloc,@function
        .size           $__internal_0_$__cuda_sm10x_tcgen05_guardrail_trap_col_being_dealloced_not_returned_by_alloc,($__internal_1_$__cuda_sm10x_tcgen05_guardrail_trap_phase_invalid_during_alloc - $__internal_0_$__cuda_sm10x_tcgen05_guardrail_trap_col_being_dealloced_not_returned_by_alloc)
$__internal_0_$__cuda_sm10x_tcgen05_guardrail_trap_col_being_dealloced_not_returned_by_alloc:
[----:B------:R-:W-:Y:S05]  /*7a70*/  BPT.TRAP 0x1 ;  /* 0x000000040000795c */ /* 0x000fea0000300000 */
[----:B------:R-:W-:-:S04]  /*7a80*/  HFMA2 R3, -RZ, RZ, 0, 0 ;  /* 0x00000000ff037431 */ /* 0x000fc800000001ff */
[----:B------:R-:W-:Y:S05]  /*7a90*/  RET.REL.NODEC R2 `(attn_fwd) ;  /* 0xffffff8402587950 */ /* 0x000fea0003c3ffff */
        .weak           $__internal_1_$__cuda_sm10x_tcgen05_guardrail_trap_phase_invalid_during_alloc
        .type           $__internal_1_$__cuda_sm10x_tcgen05_guardrail_trap_phase_invalid_during_alloc,@function
        .size           $__internal_1_$__cuda_sm10x_tcgen05_guardrail_trap_phase_invalid_during_alloc,($__internal_2_$__cuda_sm10x_tcgen05_guardrail_trap_unallocated_columns_being_dealloced - $__internal_1_$__cuda_sm10x_tcgen05_guardrail_trap_phase_invalid_during_alloc)
$__internal_1_$__cuda_sm10x_tcgen05_guardrail_trap_phase_invalid_during_alloc:
[----:B------:R-:W-:Y:S05]  /*7aa0*/  BPT.TRAP 0x1 ;  /* 0x000000040000795c */ /* 0x000fea0000300000 */
[----:B------:R-:W-:-:S04]  /*7ab0*/  MOV R5, 0x0 ;  /* 0x0000000000057802 */ /* 0x000fc80000000f00 */
[----:B------:R-:W-:Y:S05]  /*7ac0*/  RET.REL.NODEC R4 `(attn_fwd) ;  /* 0xffffff84044c7950 */ /* 0x000fea0003c3ffff */
        .weak           $__internal_2_$__cuda_sm10x_tcgen05_guardrail_trap_unallocated_columns_being_dealloced
        .type           $__internal_2_$__cuda_sm10x_tcgen05_guardrail_trap_unallocated_columns_being_dealloced,@function
        .size           $__internal_2_$__cuda_sm10x_tcgen05_guardrail_trap_unallocated_columns_being_dealloced,(.L_x_31 - $__internal_2_$__cuda_sm10x_tcgen05_guardrail_trap_unallocated_columns_being_dealloced)
$__internal_2_$__cuda_sm10x_tcgen05_guardrail_trap_unallocated_columns_being_dealloced:
[----:B------:R-:W-:Y:S05]  /*7ad0*/  BPT.TRAP 0x1 ;  /* 0x000000040000795c */ /* 0x000fea0000300000 */
[----:B------:R-:W-:-:S04]  /*7ae0*/  HFMA2 R3, -RZ, RZ, 0, 0 ;  /* 0x00000000ff037431 */ /* 0x000fc800000001ff */
[----:B------:R-:W-:Y:S05]  /*7af0*/  RET.REL.NODEC R2 `(attn_fwd) ;  /* 0xffffff8402407950 */ /* 0x000fea0003c3ffff */
.L_x_28:
[----:B------:R-:W-:-:S00]  /*7b00*/  BRA `(.L_x_28) ;  /* 0xfffffffc00fc7947 */ /* 0x000fc0000383ffff */
[----:B------:R-:W-:-:S00]  /*7b10*/  NOP ;  /* 0x0000000000007918 */ /* 0x000fc00000000000 */
        /* <DEDUP_REMOVED lines=14> */
.L_x_31:


//--------------------- .nv.global.init           --------------------------
	.section	.nv.global.init,"aw",@progbits
.nv.global.init:
	.type		_$_str,@object
	.size		_$_str,(.L_3 - _$_str)
_$_str:
        /*0000*/ 	.byte	0x5f, 0x5f, 0x43, 0x55, 0x44, 0x41, 0x5f, 0x46, 0x54, 0x5a, 0x00
.L_3:


//--------------------- .nv.shared.attn_fwd       --------------------------
	.section	.nv.shared.attn_fwd,"aw",@nobits
	.sectionflags	@""
	.align	16
	.zero		1024


//--------------------- .nv.shared.reserved.0     --------------------------
	.section	.nv.shared.reserved.0,"aw",@nobits
	.align	8
	.weak		__nv_reservedSMEM_offset_0_alias
	.size		__nv_reservedSMEM_offset_0_alias, 0, 64
	.other		__nv_reservedSMEM_offset_0_alias,@"STO_CUDA_RESERVED_SHARED STV_DEFAULT"
__nv_reservedSMEM_offset_0_alias:
	.zero		0
.nv.shared.reserved.0:
	.zero		64
	.weak		__nv_reservedSMEM_allocation_phase
	.type		__nv_reservedSMEM_allocation_phase,@object
	.size		__nv_reservedSMEM_allocation_phase,(.L_0 - __nv_reservedSMEM_allocation_phase)
__nv_reservedSMEM_allocation_phase:
	.zero		1
.L_0:
	.zero		7
	.weak		__nv_reservedSMEM_devtool_atexit_pc
	.type		__nv_reservedSMEM_devtool_atexit_pc,@object
	.size		__nv_reservedSMEM_devtool_atexit_pc,(__nv_reservedSMEM_allocation_mask - __nv_reservedSMEM_devtool_atexit_pc)
__nv_reservedSMEM_devtool_atexit_pc:
	.zero		8
	.weak		__nv_reservedSMEM_allocation_mask
	.type		__nv_reservedSMEM_allocation_mask,@object
	.size		__nv_reservedSMEM_allocation_mask,(.L_2 - __nv_reservedSMEM_allocation_mask)
__nv_reservedSMEM_allocation_mask:
	.zero		4
.L_2:


//--------------------- .nv.constant0.attn_fwd    --------------------------
	.section	.nv.constant0.attn_fwd,"a",@progbits
	.sectionflags	@""
	.align	4
.nv.constant0.attn_fwd:
	.zero		1032


//--------------------- SYMBOLS --------------------------

	.type		.nv.reservedSmem.offset0,@object
	.size		.nv.reservedSmem.offset0,0x4
	.type		.nv.reservedSmem.cap,@object
	.size		.nv.reservedSmem.cap,0x4
